	.target	sm_90a

	.elftype	@"ET_EXEC"


//--------------------- .note.nv.tkinfo           --------------------------
	.section	.note.nv.tkinfo,"",@"SHT_NOTE"
	.sectionflags	@"SHF_NOTE_NV_TKINFO"
	.tkinfo
        /*0018*/ 	.word	0x00000002
        /*0030*/ 	.string	""
        /*0030*/ 	.string	"ptxas"
        /*0030*/ 	.string	"Cuda compilation tools, release 13.0, V13.0.88"
        /*0030*/ 	.string	"Build cuda_13.0.r13.0/compiler.36424714_0"
        /*0030*/ 	.string	"-arch sm_90a -m 64 "



//--------------------- .note.nv.cuinfo           --------------------------
	.section	.note.nv.cuinfo,"",@"SHT_NOTE"
	.sectionflags	@"SHF_NOTE_NV_CUINFO"
        /*0018*/ 	.short	0x0002
        /*001a*/ 	.short	0x005a
        /*001c*/ 	.short	0x0082
	.zero		2


//--------------------- .nv.info                  --------------------------
	.section	.nv.info,"",@"SHT_CUDA_INFO"
	.align	4


	//----- nvinfo : EIATTR_REGCOUNT
	.align		4
        /*0000*/ 	.byte	0x04, 0x2f
        /*0002*/ 	.short	(.L_12 - .L_11)
	.align		4
.L_11:
        /*0004*/ 	.word	index@(_ZN7cutlass13device_kernelINS_4gemm6kernel13GemmUniversalIN4cute5tupleIJiiiiEEENS1_10collective13CollectiveMmaINS1_40MainloopSm90TmaGmmaWarpSpecializedSparseILi4ENS5_IJNS4_1CILi1EEESB_SB_EEENS1_35KernelTmaWarpSpecializedCooperativeEEENS5_IJNSA_ILi256EEENSA_ILi64EEENSA_ILi128EEEEEENS_10bfloat16_tENS5_IJNS4_6LayoutINS5_IJiNS5_IJNSA_ILi2EEEiEEEiEEENS5_IJlNS5_IJSB_SL_EEElEEEEENSK_INS5_IJNS5_IJNS5_IJNSA_ILi8EEESL_NSA_ILi4EEEEEEiEEENS5_IJNS5_IJNSA_ILi16EEESL_SS_EEEiEEEiEEENS5_IJNS5_IJNS5_IJSH_SV_NSA_ILi2048EEEEEENSA_ILi8192EEEEEENS5_IJNS5_IJSB_NSA_ILi1024EEENSA_ILi32EEEEEElEEElEEEEEEEESJ_NS5_IJlSB_lEEENS4_8TiledMMAINS4_8MMA_AtomIJNS4_4SM904GMMA6SPARSE28GMMA_64x64x32_F32BF16BF16_SSILNS1E_5MajorE0ELS1H_0ELNS1E_7ScaleInE1ELS1I_1ELNS1E_9SparseSelE0EEEEEENSK_INS5_IJSL_SB_SB_EEENS5_IJSB_NSA_ILi0EEES1N_EEEEENS5_IJNS4_10UnderscoreES1Q_S1Q_EEEEENS4_13SM90_TMA_LOADENS4_14ComposedLayoutINS4_7SwizzleILi3ELi4ELi3EEENS4_25smem_sparse_ptr_flag_bitsILi2ELi16EEENSK_INS5_IJNS5_IJSB_SR_EEENS5_IJSL_SG_EEEEEENS5_IJNS5_IJS1N_SH_EEESO_EEEEEEEvNS4_8identityES1T_NS1U_IS1W_NS4_18smem_ptr_flag_bitsILi16EEENSK_INS5_IJSR_SG_EEENS5_IJSG_SB_EEEEEEEvS26_EENS_8epilogue10collective6detail29Sm90TmaWarpSpecializedAdapterINS2F_15DefaultEpilogueIfNS5_IJSB_llEEES2J_NS2E_6thread17LinearCombinationIfLi1EffLNS2K_9ScaleType4KindE0ELNS_15FloatRoundStyleE2EfEENS1_15EpilogueDefaultEEEEEvvEEEEvNT_6ParamsE)
        /*0008*/ 	.word	0x000000a8


	//----- nvinfo : EIATTR_FRAME_SIZE
	.align		4
.L_12:
        /*000c*/ 	.byte	0x04, 0x11
        /*000e*/ 	.short	(.L_14 - .L_13)
	.align		4
.L_13:
        /*0010*/ 	.word	index@(_ZN7cutlass13device_kernelINS_4gemm6kernel13GemmUniversalIN4cute5tupleIJiiiiEEENS1_10collective13CollectiveMmaINS1_40MainloopSm90TmaGmmaWarpSpecializedSparseILi4ENS5_IJNS4_1CILi1EEESB_SB_EEENS1_35KernelTmaWarpSpecializedCooperativeEEENS5_IJNSA_ILi256EEENSA_ILi64EEENSA_ILi128EEEEEENS_10bfloat16_tENS5_IJNS4_6LayoutINS5_IJiNS5_IJNSA_ILi2EEEiEEEiEEENS5_IJlNS5_IJSB_SL_EEElEEEEENSK_INS5_IJNS5_IJNS5_IJNSA_ILi8EEESL_NSA_ILi4EEEEEEiEEENS5_IJNS5_IJNSA_ILi16EEESL_SS_EEEiEEEiEEENS5_IJNS5_IJNS5_IJSH_SV_NSA_ILi2048EEEEEENSA_ILi8192EEEEEENS5_IJNS5_IJSB_NSA_ILi1024EEENSA_ILi32EEEEEElEEElEEEEEEEESJ_NS5_IJlSB_lEEENS4_8TiledMMAINS4_8MMA_AtomIJNS4_4SM904GMMA6SPARSE28GMMA_64x64x32_F32BF16BF16_SSILNS1E_5MajorE0ELS1H_0ELNS1E_7ScaleInE1ELS1I_1ELNS1E_9SparseSelE0EEEEEENSK_INS5_IJSL_SB_SB_EEENS5_IJSB_NSA_ILi0EEES1N_EEEEENS5_IJNS4_10UnderscoreES1Q_S1Q_EEEEENS4_13SM90_TMA_LOADENS4_14ComposedLayoutINS4_7SwizzleILi3ELi4ELi3EEENS4_25smem_sparse_ptr_flag_bitsILi2ELi16EEENSK_INS5_IJNS5_IJSB_SR_EEENS5_IJSL_SG_EEEEEENS5_IJNS5_IJS1N_SH_EEESO_EEEEEEEvNS4_8identityES1T_NS1U_IS1W_NS4_18smem_ptr_flag_bitsILi16EEENSK_INS5_IJSR_SG_EEENS5_IJSG_SB_EEEEEEEvS26_EENS_8epilogue10collective6detail29Sm90TmaWarpSpecializedAdapterINS2F_15DefaultEpilogueIfNS5_IJSB_llEEES2J_NS2E_6thread17LinearCombinationIfLi1EffLNS2K_9ScaleType4KindE0ELNS_15FloatRoundStyleE2EfEENS1_15EpilogueDefaultEEEEEvvEEEEvNT_6ParamsE)
        /*0014*/ 	.word	0x00000000


	//----- nvinfo : EIATTR_MIN_STACK_SIZE
	.align		4
.L_14:
        /*0018*/ 	.byte	0x04, 0x12
        /*001a*/ 	.short	(.L_16 - .L_15)
	.align		4
.L_15:
        /*001c*/ 	.word	index@(_ZN7cutlass13device_kernelINS_4gemm6kernel13GemmUniversalIN4cute5tupleIJiiiiEEENS1_10collective13CollectiveMmaINS1_40MainloopSm90TmaGmmaWarpSpecializedSparseILi4ENS5_IJNS4_1CILi1EEESB_SB_EEENS1_35KernelTmaWarpSpecializedCooperativeEEENS5_IJNSA_ILi256EEENSA_ILi64EEENSA_ILi128EEEEEENS_10bfloat16_tENS5_IJNS4_6LayoutINS5_IJiNS5_IJNSA_ILi2EEEiEEEiEEENS5_IJlNS5_IJSB_SL_EEElEEEEENSK_INS5_IJNS5_IJNS5_IJNSA_ILi8EEESL_NSA_ILi4EEEEEEiEEENS5_IJNS5_IJNSA_ILi16EEESL_SS_EEEiEEEiEEENS5_IJNS5_IJNS5_IJSH_SV_NSA_ILi2048EEEEEENSA_ILi8192EEEEEENS5_IJNS5_IJSB_NSA_ILi1024EEENSA_ILi32EEEEEElEEElEEEEEEEESJ_NS5_IJlSB_lEEENS4_8TiledMMAINS4_8MMA_AtomIJNS4_4SM904GMMA6SPARSE28GMMA_64x64x32_F32BF16BF16_SSILNS1E_5MajorE0ELS1H_0ELNS1E_7ScaleInE1ELS1I_1ELNS1E_9SparseSelE0EEEEEENSK_INS5_IJSL_SB_SB_EEENS5_IJSB_NSA_ILi0EEES1N_EEEEENS5_IJNS4_10UnderscoreES1Q_S1Q_EEEEENS4_13SM90_TMA_LOADENS4_14ComposedLayoutINS4_7SwizzleILi3ELi4ELi3EEENS4_25smem_sparse_ptr_flag_bitsILi2ELi16EEENSK_INS5_IJNS5_IJSB_SR_EEENS5_IJSL_SG_EEEEEENS5_IJNS5_IJS1N_SH_EEESO_EEEEEEEvNS4_8identityES1T_NS1U_IS1W_NS4_18smem_ptr_flag_bitsILi16EEENSK_INS5_IJSR_SG_EEENS5_IJSG_SB_EEEEEEEvS26_EENS_8epilogue10collective6detail29Sm90TmaWarpSpecializedAdapterINS2F_15DefaultEpilogueIfNS5_IJSB_llEEES2J_NS2E_6thread17LinearCombinationIfLi1EffLNS2K_9ScaleType4KindE0ELNS_15FloatRoundStyleE2EfEENS1_15EpilogueDefaultEEEEEvvEEEEvNT_6ParamsE)
        /*0020*/ 	.word	0x00000000
.L_16:


//--------------------- .nv.compat                --------------------------
	.section	.nv.compat,"",@"SHT_CUDA_COMPAT_INFO"
	.align	4
        /*0000*/ 	.byte	0x02, 0x09, 0x01, 0x00, 0x02, 0x02, 0x04, 0x00, 0x02, 0x05, 0x05, 0x00, 0x03, 0x07, 0x01, 0x01
        /*0010*/ 	.byte	0x02, 0x03, 0x01, 0x00, 0x02, 0x06, 0x01, 0x00, 0x04, 0x0b, 0x08, 0x00, 0x00, 0x00, 0x00, 0x00
        /*0020*/ 	.byte	0x00, 0x00, 0x00, 0x00


//--------------------- .nv.info._ZN7cutlass13device_kernelINS_4gemm6kernel13GemmUniversalIN4cute5tupleIJiiiiEEENS1_10collective13CollectiveMmaINS1_40MainloopSm90TmaGmmaWarpSpecializedSparseILi4ENS5_IJNS4_1CILi1EEESB_SB_EEENS1_35KernelTmaWarpSpecializedCooperativeEEENS5_IJNSA_ILi256EEENSA_ILi64EEENSA_ILi128EEEEEENS_10bfloat16_tENS5_IJNS4_6LayoutINS5_IJiNS5_IJNSA_ILi2EEEiEEEiEEENS5_IJlNS5_IJSB_SL_EEElEEEEENSK_INS5_IJNS5_IJNS5_IJNSA_ILi8EEESL_NSA_ILi4EEEEEEiEEENS5_IJNS5_IJNSA_ILi16EEESL_SS_EEEiEEEiEEENS5_IJNS5_IJNS5_IJSH_SV_NSA_ILi2048EEEEEENSA_ILi8192EEEEEENS5_IJNS5_IJSB_NSA_ILi1024EEENSA_ILi32EEEEEElEEElEEEEEEEESJ_NS5_IJlSB_lEEENS4_8TiledMMAINS4_8MMA_AtomIJNS4_4SM904GMMA6SPARSE28GMMA_64x64x32_F32BF16BF16_SSILNS1E_5MajorE0ELS1H_0ELNS1E_7ScaleInE1ELS1I_1ELNS1E_9SparseSelE0EEEEEENSK_INS5_IJSL_SB_SB_EEENS5_IJSB_NSA_ILi0EEES1N_EEEEENS5_IJNS4_10UnderscoreES1Q_S1Q_EEEEENS4_13SM90_TMA_LOADENS4_14ComposedLayoutINS4_7SwizzleILi3ELi4ELi3EEENS4_25smem_sparse_ptr_flag_bitsILi2ELi16EEENSK_INS5_IJNS5_IJSB_SR_EEENS5_IJSL_SG_EEEEEENS5_IJNS5_IJS1N_SH_EEESO_EEEEEEEvNS4_8identityES1T_NS1U_IS1W_NS4_18smem_ptr_flag_bitsILi16EEENSK_INS5_IJSR_SG_EEENS5_IJSG_SB_EEEEEEEvS26_EENS_8epilogue10collective6detail29Sm90TmaWarpSpecializedAdapterINS2F_15DefaultEpilogueIfNS5_IJSB_llEEES2J_NS2E_6thread17LinearCombinationIfLi1EffLNS2K_9ScaleType4KindE0ELNS_15FloatRoundStyleE2EfEENS1_15EpilogueDefaultEEEEEvvEEEEvNT_6ParamsE --------------------------
	.section	.nv.info._ZN7cutlass13device_kernelINS_4gemm6kernel13GemmUniversalIN4cute5tupleIJiiiiEEENS1_10collective13CollectiveMmaINS1_40MainloopSm90TmaGmmaWarpSpecializedSparseILi4ENS5_IJNS4_1CILi1EEESB_SB_EEENS1_35KernelTmaWarpSpecializedCooperativeEEENS5_IJNSA_ILi256EEENSA_ILi64EEENSA_ILi128EEEEEENS_10bfloat16_tENS5_IJNS4_6LayoutINS5_IJiNS5_IJNSA_ILi2EEEiEEEiEEENS5_IJlNS5_IJSB_SL_EEElEEEEENSK_INS5_IJNS5_IJNS5_IJNSA_ILi8EEESL_NSA_ILi4EEEEEEiEEENS5_IJNS5_IJNSA_ILi16EEESL_SS_EEEiEEEiEEENS5_IJNS5_IJNS5_IJSH_SV_NSA_ILi2048EEEEEENSA_ILi8192EEEEEENS5_IJNS5_IJSB_NSA_ILi1024EEENSA_ILi32EEEEEElEEElEEEEEEEESJ_NS5_IJlSB_lEEENS4_8TiledMMAINS4_8MMA_AtomIJNS4_4SM904GMMA6SPARSE28GMMA_64x64x32_F32BF16BF16_SSILNS1E_5MajorE0ELS1H_0ELNS1E_7ScaleInE1ELS1I_1ELNS1E_9SparseSelE0EEEEEENSK_INS5_IJSL_SB_SB_EEENS5_IJSB_NSA_ILi0EEES1N_EEEEENS5_IJNS4_10UnderscoreES1Q_S1Q_EEEEENS4_13SM90_TMA_LOADENS4_14ComposedLayoutINS4_7SwizzleILi3ELi4ELi3EEENS4_25smem_sparse_ptr_flag_bitsILi2ELi16EEENSK_INS5_IJNS5_IJSB_SR_EEENS5_IJSL_SG_EEEEEENS5_IJNS5_IJS1N_SH_EEESO_EEEEEEEvNS4_8identityES1T_NS1U_IS1W_NS4_18smem_ptr_flag_bitsILi16EEENSK_INS5_IJSR_SG_EEENS5_IJSG_SB_EEEEEEEvS26_EENS_8epilogue10collective6detail29Sm90TmaWarpSpecializedAdapterINS2F_15DefaultEpilogueIfNS5_IJSB_llEEES2J_NS2E_6thread17LinearCombinationIfLi1EffLNS2K_9ScaleType4KindE0ELNS_15FloatRoundStyleE2EfEENS1_15EpilogueDefaultEEEEEvvEEEEvNT_6ParamsE,"",@"SHT_CUDA_INFO"
	.sectionflags	@""
	.align	4


	//----- nvinfo : EIATTR_CUDA_API_VERSION
	.align		4
        /*0000*/ 	.byte	0x04, 0x37
        /*0002*/ 	.short	(.L_18 - .L_17)
.L_17:
        /*0004*/ 	.word	0x00000082


	//----- nvinfo : EIATTR_KPARAM_INFO
	.align		4
.L_18:
        /*0008*/ 	.byte	0x04, 0x17
        /*000a*/ 	.short	(.L_20 - .L_19)
.L_19:
        /*000c*/ 	.word	0x00000000
        /*0010*/ 	.short	0x0000
        /*0012*/ 	.short	0x0070
        /*0014*/ 	.byte	0x00, 0xf0, 0x01, 0x14


	//----- nvinfo : EIATTR_SPARSE_MMA_MASK
	.align		4
.L_20:
        /*0018*/ 	.byte	0x03, 0x50
        /*001a*/ 	.short	0x0002


	//----- nvinfo : EIATTR_MAXREG_COUNT
	.align		4
        /*001c*/ 	.byte	0x03, 0x1b
        /*001e*/ 	.short	0x00a8


	//----- nvinfo : EIATTR_NUM_BARRIERS
	.align		4
        /*0020*/ 	.byte	0x02, 0x4c
        /*0022*/ 	.byte	0x01
	.zero		1


	//----- nvinfo : EIATTR_MERCURY_ISA_VERSION
	.align		4
        /*0024*/ 	.byte	0x03, 0x5f
        /*0026*/ 	.short	0x0101


	//----- nvinfo : EIATTR_INT_WARP_WIDE_INSTR_OFFSETS
	.align		4
        /*0028*/ 	.byte	0x04, 0x31
        /*002a*/ 	.short	(.L_22 - .L_21)


	//   ....[0]....
.L_21:
        /*002c*/ 	.word	0x00000410


	//   ....[1]....
        /*0030*/ 	.word	0x00000420


	//   ....[2]....
        /*0034*/ 	.word	0x00000500


	//----- nvinfo : EIATTR_COOP_GROUP_MASK_REGIDS
	.align		4
.L_22:
        /*0038*/ 	.byte	0x04, 0x29
        /*003a*/ 	.short	(.L_24 - .L_23)


	//   ....[0]....
.L_23:
        /*003c*/ 	.word	0xffffffff


	//   ....[1]....
        /*0040*/ 	.word	0xffffffff


	//   ....[2]....
        /*0044*/ 	.word	0xffffffff


	//   ....[3]....
        /*0048*/ 	.word	0xffffffff


	//   ....[4]....
        /*004c*/ 	.word	0xffffffff


	//----- nvinfo : EIATTR_COOP_GROUP_INSTR_OFFSETS
	.align		4
.L_24:
        /*0050*/ 	.byte	0x04, 0x28
        /*0052*/ 	.short	(.L_26 - .L_25)


	//   ....[0]....
.L_25:
        /*0054*/ 	.word	0x00000060


	//   ....[1]....
        /*0058*/ 	.word	0x00000070


	//   ....[2]....
        /*005c*/ 	.word	0x00000160


	//   ....[3]....
        /*0060*/ 	.word	0x000002f0


	//   ....[4]....
        /*0064*/ 	.word	0x00001010


	//----- nvinfo : EIATTR_REG_RECONFIG
	.align		4
.L_26:
        /*0068*/ 	.byte	0x01, 0x54
	.zero		2


	//----- nvinfo : EIATTR_MBARRIER_INSTR_OFFSETS
	.align		4
        /*006c*/ 	.byte	0x04, 0x39
        /*006e*/ 	.short	(.L_28 - .L_27)


	//   ....[0]....
.L_27:
        /*0070*/ 	.word	0x00000260
        /*0074*/ 	.word	0x000000ff
        /*0078*/ 	.word	0x00000000
        /*007c*/ 	.short	0x0100
        /*007e*/ 	.byte	0x08
	.zero		1


	//   ....[1]....
        /*0080*/ 	.word	0x00000270
        /*0084*/ 	.word	0x000000ff
        /*0088*/ 	.word	0x00000020
        /*008c*/ 	.short	0x0100
        /*008e*/ 	.byte	0x08
	.zero		1


	//   ....[2]....
        /*0090*/ 	.word	0x00000280
        /*0094*/ 	.word	0x000000ff
        /*0098*/ 	.word	0x00000008
        /*009c*/ 	.short	0x0100
        /*009e*/ 	.byte	0x08
	.zero		1


	//   ....[3]....
        /*00a0*/ 	.word	0x00000290
        /*00a4*/ 	.word	0x000000ff
        /*00a8*/ 	.word	0x00000028
        /*00ac*/ 	.short	0x0100
        /*00ae*/ 	.byte	0x08
	.zero		1


	//   ....[4]....
        /*00b0*/ 	.word	0x000002a0
        /*00b4*/ 	.word	0x000000ff
        /*00b8*/ 	.word	0x00000010
        /*00bc*/ 	.short	0x0100
        /*00be*/ 	.byte	0x08
	.zero		1


	//   ....[5]....
        /*00c0*/ 	.word	0x000002b0
        /*00c4*/ 	.word	0x000000ff
        /*00c8*/ 	.word	0x00000030
        /*00cc*/ 	.short	0x0100
        /*00ce*/ 	.byte	0x08
	.zero		1


	//   ....[6]....
        /*00d0*/ 	.word	0x000002c0
        /*00d4*/ 	.word	0x000000ff
        /*00d8*/ 	.word	0x00000018
        /*00dc*/ 	.short	0x0100
        /*00de*/ 	.byte	0x08
	.zero		1


	//   ....[7]....
        /*00e0*/ 	.word	0x000002d0
        /*00e4*/ 	.word	0x000000ff
        /*00e8*/ 	.word	0x00000038
        /*00ec*/ 	.short	0x0100
        /*00ee*/ 	.byte	0x08
	.zero		1


	//   ....[8]....
        /*00f0*/ 	.word	0x00000570
        /*00f4*/ 	.word	0x000000ff
        /*00f8*/ 	.word	0x00000050
        /*00fc*/ 	.short	0x0100
        /*00fe*/ 	.byte	0x06
	.zero		1


	//   ....[9]....
        /*0100*/ 	.word	0x000005d0
        /*0104*/ 	.word	0x000000ff
        /*0108*/ 	.word	0x00000058
        /*010c*/ 	.short	0x0100
        /*010e*/ 	.byte	0x06
	.zero		1


	//   ....[10]....
        /*0110*/ 	.word	0x00001350
        /*0114*/ 	.word	0x000000ff
        /*0118*/ 	.word	0x00000000
        /*011c*/ 	.short	0x010a
        /*011e*/ 	.byte	0x0b
	.zero		1


	//   ....[11]....
        /*0120*/ 	.word	0x00001420
        /*0124*/ 	.word	0x000000ff
        /*0128*/ 	.word	0x00000000
        /*012c*/ 	.short	0x010a
        /*012e*/ 	.byte	0x0b
	.zero		1


	//   ....[12]....
        /*0130*/ 	.word	0x00001750
        /*0134*/ 	.word	0x000000ff
        /*0138*/ 	.word	0x00000000
        /*013c*/ 	.short	0x0101
        /*013e*/ 	.byte	0x0a
	.zero		1


	//   ....[13]....
        /*0140*/ 	.word	0x00007460
        /*0144*/ 	.word	0x00000014
        /*0148*/ 	.word	0x00000020
        /*014c*/ 	.short	0x010a
        /*014e*/ 	.byte	0x3f
	.zero		1


	//   ....[14]....
        /*0150*/ 	.word	0x00007950
        /*0154*/ 	.word	0x00000006
        /*0158*/ 	.word	0x00000058
        /*015c*/ 	.short	0x0101
        /*015e*/ 	.byte	0x3f
	.zero		1


	//   ....[15]....
        /*0160*/ 	.word	0x00008060
        /*0164*/ 	.word	0x00000005
        /*0168*/ 	.word	0x00000000
        /*016c*/ 	.short	0x010a
        /*016e*/ 	.byte	0x3f
	.zero		1


	//   ....[16]....
        /*0170*/ 	.word	0x000080e0
        /*0174*/ 	.word	0x00000007
        /*0178*/ 	.word	0x00000000
        /*017c*/ 	.short	0x010a
        /*017e*/ 	.byte	0x3f
	.zero		1


	//   ....[17]....
        /*0180*/ 	.word	0x00008170
        /*0184*/ 	.word	0x00000006
        /*0188*/ 	.word	0x00000000
        /*018c*/ 	.short	0x010a
        /*018e*/ 	.byte	0x3f
	.zero		1


	//   ....[18]....
        /*0190*/ 	.word	0x00008200
        /*0194*/ 	.word	0x00000003
        /*0198*/ 	.word	0x00000000
        /*019c*/ 	.short	0x010a
        /*019e*/ 	.byte	0x3f
	.zero		1


	//   ....[19]....
        /*01a0*/ 	.word	0x00008270
        /*01a4*/ 	.word	0x0000000a
        /*01a8*/ 	.word	0x00000000
        /*01ac*/ 	.short	0x010a
        /*01ae*/ 	.byte	0x3f
	.zero		1


	//   ....[20]....
        /*01b0*/ 	.word	0x00008340
        /*01b4*/ 	.word	0x00000014
        /*01b8*/ 	.word	0x00000020
        /*01bc*/ 	.short	0x010a
        /*01be*/ 	.byte	0x3f
	.zero		1


	//   ....[21]....
        /*01c0*/ 	.word	0x00008420
        /*01c4*/ 	.word	0x00000005
        /*01c8*/ 	.word	0x00000000
        /*01cc*/ 	.short	0x010a
        /*01ce*/ 	.byte	0x3f
	.zero		1


	//   ....[22]....
        /*01d0*/ 	.word	0x00008470
        /*01d4*/ 	.word	0x00000007
        /*01d8*/ 	.word	0x00000000
        /*01dc*/ 	.short	0x010a
        /*01de*/ 	.byte	0x3f
	.zero		1


	//   ....[23]....
        /*01e0*/ 	.word	0x000084c0
        /*01e4*/ 	.word	0x00000006
        /*01e8*/ 	.word	0x00000000
        /*01ec*/ 	.short	0x010a
        /*01ee*/ 	.byte	0x3f
	.zero		1


	//----- nvinfo : EIATTR_NUM_MBARRIERS
	.align		4
.L_28:
        /*01f0*/ 	.byte	0x03, 0x38
        /*01f2*/ 	.short	0x000a


	//----- nvinfo : EIATTR_EXIT_INSTR_OFFSETS
	.align		4
        /*01f4*/ 	.byte	0x04, 0x1c
        /*01f6*/ 	.short	(.L_30 - .L_29)


	//   ....[0]....
.L_29:
        /*01f8*/ 	.word	0x00000620


	//   ....[1]....
        /*01fc*/ 	.word	0x00000ee0


	//   ....[2]....
        /*0200*/ 	.word	0x00006aa0


	//   ....[3]....
        /*0204*/ 	.word	0x000070d0


	//   ....[4]....
        /*0208*/ 	.word	0x00008250


	//----- nvinfo : EIATTR_MAX_THREADS
	.align		4
.L_30:
        /*020c*/ 	.byte	0x04, 0x05
        /*020e*/ 	.short	(.L_32 - .L_31)
.L_31:
        /*0210*/ 	.word	0x00000180
        /*0214*/ 	.word	0x00000001
        /*0218*/ 	.word	0x00000001


	//----- nvinfo : EIATTR_CRS_STACK_SIZE
	.align		4
.L_32:
        /*021c*/ 	.byte	0x04, 0x1e
        /*021e*/ 	.short	(.L_34 - .L_33)
.L_33:
        /*0220*/ 	.word	0x00000000


	//----- nvinfo : EIATTR_CBANK_PARAM_SIZE
	.align		4
.L_34:
        /*0224*/ 	.byte	0x03, 0x19
        /*0226*/ 	.short	0x0570


	//----- nvinfo : EIATTR_PARAM_CBANK
	.align		4
        /*0228*/ 	.byte	0x04, 0x0a
        /*022a*/ 	.short	(.L_36 - .L_35)
	.align		4
.L_35:
        /*022c*/ 	.word	index@(.nv.constant0._ZN7cutlass13device_kernelINS_4gemm6kernel13GemmUniversalIN4cute5tupleIJiiiiEEENS1_10collective13CollectiveMmaINS1_40MainloopSm90TmaGmmaWarpSpecializedSparseILi4ENS5_IJNS4_1CILi1EEESB_SB_EEENS1_35KernelTmaWarpSpecializedCooperativeEEENS5_IJNSA_ILi256EEENSA_ILi64EEENSA_ILi128EEEEEENS_10bfloat16_tENS5_IJNS4_6LayoutINS5_IJiNS5_IJNSA_ILi2EEEiEEEiEEENS5_IJlNS5_IJSB_SL_EEElEEEEENSK_INS5_IJNS5_IJNS5_IJNSA_ILi8EEESL_NSA_ILi4EEEEEEiEEENS5_IJNS5_IJNSA_ILi16EEESL_SS_EEEiEEEiEEENS5_IJNS5_IJNS5_IJSH_SV_NSA_ILi2048EEEEEENSA_ILi8192EEEEEENS5_IJNS5_IJSB_NSA_ILi1024EEENSA_ILi32EEEEEElEEElEEEEEEEESJ_NS5_IJlSB_lEEENS4_8TiledMMAINS4_8MMA_AtomIJNS4_4SM904GMMA6SPARSE28GMMA_64x64x32_F32BF16BF16_SSILNS1E_5MajorE0ELS1H_0ELNS1E_7ScaleInE1ELS1I_1ELNS1E_9SparseSelE0EEEEEENSK_INS5_IJSL_SB_SB_EEENS5_IJSB_NSA_ILi0EEES1N_EEEEENS5_IJNS4_10UnderscoreES1Q_S1Q_EEEEENS4_13SM90_TMA_LOADENS4_14ComposedLayoutINS4_7SwizzleILi3ELi4ELi3EEENS4_25smem_sparse_ptr_flag_bitsILi2ELi16EEENSK_INS5_IJNS5_IJSB_SR_EEENS5_IJSL_SG_EEEEEENS5_IJNS5_IJS1N_SH_EEESO_EEEEEEEvNS4_8identityES1T_NS1U_IS1W_NS4_18smem_ptr_flag_bitsILi16EEENSK_INS5_IJSR_SG_EEENS5_IJSG_SB_EEEEEEEvS26_EENS_8epilogue10collective6detail29Sm90TmaWarpSpecializedAdapterINS2F_15DefaultEpilogueIfNS5_IJSB_llEEES2J_NS2E_6thread17LinearCombinationIfLi1EffLNS2K_9ScaleType4KindE0ELNS_15FloatRoundStyleE2EfEENS1_15EpilogueDefaultEEEEEvvEEEEvNT_6ParamsE)
        /*0230*/ 	.short	0x0210
        /*0232*/ 	.short	0x0570


	//----- nvinfo : EIATTR_SW_WAR
	.align		4
.L_36:
        /*0234*/ 	.byte	0x04, 0x36
        /*0236*/ 	.short	(.L_38 - .L_37)
.L_37:
        /*0238*/ 	.word	0x00000008
.L_38:


//--------------------- .nv.callgraph             --------------------------
	.section	.nv.callgraph,"",@"SHT_CUDA_CALLGRAPH"
	.align	4
	.sectionentsize	8
	.align		4
        /*0000*/ 	.word	0x00000000
	.align		4
        /*0004*/ 	.word	0xffffffff
	.align		4
        /*0008*/ 	.word	0x00000000
	.align		4
        /*000c*/ 	.word	0xfffffffe
	.align		4
        /*0010*/ 	.word	0x00000000
	.align		4
        /*0014*/ 	.word	0xfffffffd
	.align		4
        /*0018*/ 	.word	0x00000000
	.align		4
        /*001c*/ 	.word	0xfffffffc


//--------------------- .nv.constant4             --------------------------
	.section	.nv.constant4,"a",@progbits
	.align	8
	.align		8
.nv.constant4:
        /*0000*/ 	.dword	_ZN39_INTERNAL_447f5cdd_4_k_cu_75194f5f_27904cuda3std3__45__cpo5beginE
	.align		8
        /*0008*/ 	.dword	_ZN39_INTERNAL_447f5cdd_4_k_cu_75194f5f_27904cuda3std3__45__cpo3endE
	.align		8
        /*0010*/ 	.dword	_ZN39_INTERNAL_447f5cdd_4_k_cu_75194f5f_27904cuda3std3__45__cpo6cbeginE
	.align		8
        /*0018*/ 	.dword	_ZN39_INTERNAL_447f5cdd_4_k_cu_75194f5f_27904cuda3std3__45__cpo4cendE
	.align		8
        /*0020*/ 	.dword	_ZN39_INTERNAL_447f5cdd_4_k_cu_75194f5f_27904cuda3std3__441_GLOBAL__N__447f5cdd_4_k_cu_75194f5f_27906ignoreE
	.align		8
        /*0028*/ 	.dword	_ZN39_INTERNAL_447f5cdd_4_k_cu_75194f5f_27904cuda3std3__419piecewise_constructE
	.align		8
        /*0030*/ 	.dword	_ZN39_INTERNAL_447f5cdd_4_k_cu_75194f5f_27904cuda3std3__48in_placeE
	.align		8
        /*0038*/ 	.dword	_ZN39_INTERNAL_447f5cdd_4_k_cu_75194f5f_27904cuda3std6ranges3__45__cpo4swapE
	.align		8
        /*0040*/ 	.dword	_ZN39_INTERNAL_447f5cdd_4_k_cu_75194f5f_27904cuda3std6ranges3__45__cpo9iter_moveE
	.align		8
        /*0048*/ 	.dword	_ZN39_INTERNAL_447f5cdd_4_k_cu_75194f5f_27904cute7productE
	.align		8
        /*0050*/ 	.dword	_ZN39_INTERNAL_447f5cdd_4_k_cu_75194f5f_27904cute1_E


//--------------------- .text._ZN7cutlass13device_kernelINS_4gemm6kernel13GemmUniversalIN4cute5tupleIJiiiiEEENS1_10collective13CollectiveMmaINS1_40MainloopSm90TmaGmmaWarpSpecializedSparseILi4ENS5_IJNS4_1CILi1EEESB_SB_EEENS1_35KernelTmaWarpSpecializedCooperativeEEENS5_IJNSA_ILi256EEENSA_ILi64EEENSA_ILi128EEEEEENS_10bfloat16_tENS5_IJNS4_6LayoutINS5_IJiNS5_IJNSA_ILi2EEEiEEEiEEENS5_IJlNS5_IJSB_SL_EEElEEEEENSK_INS5_IJNS5_IJNS5_IJNSA_ILi8EEESL_NSA_ILi4EEEEEEiEEENS5_IJNS5_IJNSA_ILi16EEESL_SS_EEEiEEEiEEENS5_IJNS5_IJNS5_IJSH_SV_NSA_ILi2048EEEEEENSA_ILi8192EEEEEENS5_IJNS5_IJSB_NSA_ILi1024EEENSA_ILi32EEEEEElEEElEEEEEEEESJ_NS5_IJlSB_lEEENS4_8TiledMMAINS4_8MMA_AtomIJNS4_4SM904GMMA6SPARSE28GMMA_64x64x32_F32BF16BF16_SSILNS1E_5MajorE0ELS1H_0ELNS1E_7ScaleInE1ELS1I_1ELNS1E_9SparseSelE0EEEEEENSK_INS5_IJSL_SB_SB_EEENS5_IJSB_NSA_ILi0EEES1N_EEEEENS5_IJNS4_10UnderscoreES1Q_S1Q_EEEEENS4_13SM90_TMA_LOADENS4_14ComposedLayoutINS4_7SwizzleILi3ELi4ELi3EEENS4_25smem_sparse_ptr_flag_bitsILi2ELi16EEENSK_INS5_IJNS5_IJSB_SR_EEENS5_IJSL_SG_EEEEEENS5_IJNS5_IJS1N_SH_EEESO_EEEEEEEvNS4_8identityES1T_NS1U_IS1W_NS4_18smem_ptr_flag_bitsILi16EEENSK_INS5_IJSR_SG_EEENS5_IJSG_SB_EEEEEEEvS26_EENS_8epilogue10collective6detail29Sm90TmaWarpSpecializedAdapterINS2F_15DefaultEpilogueIfNS5_IJSB_llEEES2J_NS2E_6thread17LinearCombinationIfLi1EffLNS2K_9ScaleType4KindE0ELNS_15FloatRoundStyleE2EfEENS1_15EpilogueDefaultEEEEEvvEEEEvNT_6ParamsE --------------------------
	.section	.text._ZN7cutlass13device_kernelINS_4gemm6kernel13GemmUniversalIN4cute5tupleIJiiiiEEENS1_10collective13CollectiveMmaINS1_40MainloopSm90TmaGmmaWarpSpecializedSparseILi4ENS5_IJNS4_1CILi1EEESB_SB_EEENS1_35KernelTmaWarpSpecializedCooperativeEEENS5_IJNSA_ILi256EEENSA_ILi64EEENSA_ILi128EEEEEENS_10bfloat16_tENS5_IJNS4_6LayoutINS5_IJiNS5_IJNSA_ILi2EEEiEEEiEEENS5_IJlNS5_IJSB_SL_EEElEEEEENSK_INS5_IJNS5_IJNS5_IJNSA_ILi8EEESL_NSA_ILi4EEEEEEiEEENS5_IJNS5_IJNSA_ILi16EEESL_SS_EEEiEEEiEEENS5_IJNS5_IJNS5_IJSH_SV_NSA_ILi2048EEEEEENSA_ILi8192EEEEEENS5_IJNS5_IJSB_NSA_ILi1024EEENSA_ILi32EEEEEElEEElEEEEEEEESJ_NS5_IJlSB_lEEENS4_8TiledMMAINS4_8MMA_AtomIJNS4_4SM904GMMA6SPARSE28GMMA_64x64x32_F32BF16BF16_SSILNS1E_5MajorE0ELS1H_0ELNS1E_7ScaleInE1ELS1I_1ELNS1E_9SparseSelE0EEEEEENSK_INS5_IJSL_SB_SB_EEENS5_IJSB_NSA_ILi0EEES1N_EEEEENS5_IJNS4_10UnderscoreES1Q_S1Q_EEEEENS4_13SM90_TMA_LOADENS4_14ComposedLayoutINS4_7SwizzleILi3ELi4ELi3EEENS4_25smem_sparse_ptr_flag_bitsILi2ELi16EEENSK_INS5_IJNS5_IJSB_SR_EEENS5_IJSL_SG_EEEEEENS5_IJNS5_IJS1N_SH_EEESO_EEEEEEEvNS4_8identityES1T_NS1U_IS1W_NS4_18smem_ptr_flag_bitsILi16EEENSK_INS5_IJSR_SG_EEENS5_IJSG_SB_EEEEEEEvS26_EENS_8epilogue10collective6detail29Sm90TmaWarpSpecializedAdapterINS2F_15DefaultEpilogueIfNS5_IJSB_llEEES2J_NS2E_6thread17LinearCombinationIfLi1EffLNS2K_9ScaleType4KindE0ELNS_15FloatRoundStyleE2EfEENS1_15EpilogueDefaultEEEEEvvEEEEvNT_6ParamsE,"ax",@progbits
	.align	128
.text._ZN7cutlass13device_kernelINS_4gemm6kernel13GemmUniversalIN4cute5tupleIJiiiiEEENS1_10collective13CollectiveMmaINS1_40MainloopSm90TmaGmmaWarpSpecializedSparseILi4ENS5_IJNS4_1CILi1EEESB_SB_EEENS1_35KernelTmaWarpSpecializedCooperativeEEENS5_IJNSA_ILi256EEENSA_ILi64EEENSA_ILi128EEEEEENS_10bfloat16_tENS5_IJNS4_6LayoutINS5_IJiNS5_IJNSA_ILi2EEEiEEEiEEENS5_IJlNS5_IJSB_SL_EEElEEEEENSK_INS5_IJNS5_IJNS5_IJNSA_ILi8EEESL_NSA_ILi4EEEEEEiEEENS5_IJNS5_IJNSA_ILi16EEESL_SS_EEEiEEEiEEENS5_IJNS5_IJNS5_IJSH_SV_NSA_ILi2048EEEEEENSA_ILi8192EEEEEENS5_IJNS5_IJSB_NSA_ILi1024EEENSA_ILi32EEEEEElEEElEEEEEEEESJ_NS5_IJlSB_lEEENS4_8TiledMMAINS4_8MMA_AtomIJNS4_4SM904GMMA6SPARSE28GMMA_64x64x32_F32BF16BF16_SSILNS1E_5MajorE0ELS1H_0ELNS1E_7ScaleInE1ELS1I_1ELNS1E_9SparseSelE0EEEEEENSK_INS5_IJSL_SB_SB_EEENS5_IJSB_NSA_ILi0EEES1N_EEEEENS5_IJNS4_10UnderscoreES1Q_S1Q_EEEEENS4_13SM90_TMA_LOADENS4_14ComposedLayoutINS4_7SwizzleILi3ELi4ELi3EEENS4_25smem_sparse_ptr_flag_bitsILi2ELi16EEENSK_INS5_IJNS5_IJSB_SR_EEENS5_IJSL_SG_EEEEEENS5_IJNS5_IJS1N_SH_EEESO_EEEEEEEvNS4_8identityES1T_NS1U_IS1W_NS4_18smem_ptr_flag_bitsILi16EEENSK_INS5_IJSR_SG_EEENS5_IJSG_SB_EEEEEEEvS26_EENS_8epilogue10collective6detail29Sm90TmaWarpSpecializedAdapterINS2F_15DefaultEpilogueIfNS5_IJSB_llEEES2J_NS2E_6thread17LinearCombinationIfLi1EffLNS2K_9ScaleType4KindE0ELNS_15FloatRoundStyleE2EfEENS1_15EpilogueDefaultEEEEEvvEEEEvNT_6ParamsE:
        .type           _ZN7cutlass13device_kernelINS_4gemm6kernel13GemmUniversalIN4cute5tupleIJiiiiEEENS1_10collective13CollectiveMmaINS1_40MainloopSm90TmaGmmaWarpSpecializedSparseILi4ENS5_IJNS4_1CILi1EEESB_SB_EEENS1_35KernelTmaWarpSpecializedCooperativeEEENS5_IJNSA_ILi256EEENSA_ILi64EEENSA_ILi128EEEEEENS_10bfloat16_tENS5_IJNS4_6LayoutINS5_IJiNS5_IJNSA_ILi2EEEiEEEiEEENS5_IJlNS5_IJSB_SL_EEElEEEEENSK_INS5_IJNS5_IJNS5_IJNSA_ILi8EEESL_NSA_ILi4EEEEEEiEEENS5_IJNS5_IJNSA_ILi16EEESL_SS_EEEiEEEiEEENS5_IJNS5_IJNS5_IJSH_SV_NSA_ILi2048EEEEEENSA_ILi8192EEEEEENS5_IJNS5_IJSB_NSA_ILi1024EEENSA_ILi32EEEEEElEEElEEEEEEEESJ_NS5_IJlSB_lEEENS4_8TiledMMAINS4_8MMA_AtomIJNS4_4SM904GMMA6SPARSE28GMMA_64x64x32_F32BF16BF16_SSILNS1E_5MajorE0ELS1H_0ELNS1E_7ScaleInE1ELS1I_1ELNS1E_9SparseSelE0EEEEEENSK_INS5_IJSL_SB_SB_EEENS5_IJSB_NSA_ILi0EEES1N_EEEEENS5_IJNS4_10UnderscoreES1Q_S1Q_EEEEENS4_13SM90_TMA_LOADENS4_14ComposedLayoutINS4_7SwizzleILi3ELi4ELi3EEENS4_25smem_sparse_ptr_flag_bitsILi2ELi16EEENSK_INS5_IJNS5_IJSB_SR_EEENS5_IJSL_SG_EEEEEENS5_IJNS5_IJS1N_SH_EEESO_EEEEEEEvNS4_8identityES1T_NS1U_IS1W_NS4_18smem_ptr_flag_bitsILi16EEENSK_INS5_IJSR_SG_EEENS5_IJSG_SB_EEEEEEEvS26_EENS_8epilogue10collective6detail29Sm90TmaWarpSpecializedAdapterINS2F_15DefaultEpilogueIfNS5_IJSB_llEEES2J_NS2E_6thread17LinearCombinationIfLi1EffLNS2K_9ScaleType4KindE0ELNS_15FloatRoundStyleE2EfEENS1_15EpilogueDefaultEEEEEvvEEEEvNT_6ParamsE,@function
        .size           _ZN7cutlass13device_kernelINS_4gemm6kernel13GemmUniversalIN4cute5tupleIJiiiiEEENS1_10collective13CollectiveMmaINS1_40MainloopSm90TmaGmmaWarpSpecializedSparseILi4ENS5_IJNS4_1CILi1EEESB_SB_EEENS1_35KernelTmaWarpSpecializedCooperativeEEENS5_IJNSA_ILi256EEENSA_ILi64EEENSA_ILi128EEEEEENS_10bfloat16_tENS5_IJNS4_6LayoutINS5_IJiNS5_IJNSA_ILi2EEEiEEEiEEENS5_IJlNS5_IJSB_SL_EEElEEEEENSK_INS5_IJNS5_IJNS5_IJNSA_ILi8EEESL_NSA_ILi4EEEEEEiEEENS5_IJNS5_IJNSA_ILi16EEESL_SS_EEEiEEEiEEENS5_IJNS5_IJNS5_IJSH_SV_NSA_ILi2048EEEEEENSA_ILi8192EEEEEENS5_IJNS5_IJSB_NSA_ILi1024EEENSA_ILi32EEEEEElEEElEEEEEEEESJ_NS5_IJlSB_lEEENS4_8TiledMMAINS4_8MMA_AtomIJNS4_4SM904GMMA6SPARSE28GMMA_64x64x32_F32BF16BF16_SSILNS1E_5MajorE0ELS1H_0ELNS1E_7ScaleInE1ELS1I_1ELNS1E_9SparseSelE0EEEEEENSK_INS5_IJSL_SB_SB_EEENS5_IJSB_NSA_ILi0EEES1N_EEEEENS5_IJNS4_10UnderscoreES1Q_S1Q_EEEEENS4_13SM90_TMA_LOADENS4_14ComposedLayoutINS4_7SwizzleILi3ELi4ELi3EEENS4_25smem_sparse_ptr_flag_bitsILi2ELi16EEENSK_INS5_IJNS5_IJSB_SR_EEENS5_IJSL_SG_EEEEEENS5_IJNS5_IJS1N_SH_EEESO_EEEEEEEvNS4_8identityES1T_NS1U_IS1W_NS4_18smem_ptr_flag_bitsILi16EEENSK_INS5_IJSR_SG_EEENS5_IJSG_SB_EEEEEEEvS26_EENS_8epilogue10collective6detail29Sm90TmaWarpSpecializedAdapterINS2F_15DefaultEpilogueIfNS5_IJSB_llEEES2J_NS2E_6thread17LinearCombinationIfLi1EffLNS2K_9ScaleType4KindE0ELNS_15FloatRoundStyleE2EfEENS1_15EpilogueDefaultEEEEEvvEEEEvNT_6ParamsE,(.L_x_185 - _ZN7cutlass13device_kernelINS_4gemm6kernel13GemmUniversalIN4cute5tupleIJiiiiEEENS1_10collective13CollectiveMmaINS1_40MainloopSm90TmaGmmaWarpSpecializedSparseILi4ENS5_IJNS4_1CILi1EEESB_SB_EEENS1_35KernelTmaWarpSpecializedCooperativeEEENS5_IJNSA_ILi256EEENSA_ILi64EEENSA_ILi128EEEEEENS_10bfloat16_tENS5_IJNS4_6LayoutINS5_IJiNS5_IJNSA_ILi2EEEiEEEiEEENS5_IJlNS5_IJSB_SL_EEElEEEEENSK_INS5_IJNS5_IJNS5_IJNSA_ILi8EEESL_NSA_ILi4EEEEEEiEEENS5_IJNS5_IJNSA_ILi16EEESL_SS_EEEiEEEiEEENS5_IJNS5_IJNS5_IJSH_SV_NSA_ILi2048EEEEEENSA_ILi8192EEEEEENS5_IJNS5_IJSB_NSA_ILi1024EEENSA_ILi32EEEEEElEEElEEEEEEEESJ_NS5_IJlSB_lEEENS4_8TiledMMAINS4_8MMA_AtomIJNS4_4SM904GMMA6SPARSE28GMMA_64x64x32_F32BF16BF16_SSILNS1E_5MajorE0ELS1H_0ELNS1E_7ScaleInE1ELS1I_1ELNS1E_9SparseSelE0EEEEEENSK_INS5_IJSL_SB_SB_EEENS5_IJSB_NSA_ILi0EEES1N_EEEEENS5_IJNS4_10UnderscoreES1Q_S1Q_EEEEENS4_13SM90_TMA_LOADENS4_14ComposedLayoutINS4_7SwizzleILi3ELi4ELi3EEENS4_25smem_sparse_ptr_flag_bitsILi2ELi16EEENSK_INS5_IJNS5_IJSB_SR_EEENS5_IJSL_SG_EEEEEENS5_IJNS5_IJS1N_SH_EEESO_EEEEEEEvNS4_8identityES1T_NS1U_IS1W_NS4_18smem_ptr_flag_bitsILi16EEENSK_INS5_IJSR_SG_EEENS5_IJSG_SB_EEEEEEEvS26_EENS_8epilogue10collective6detail29Sm90TmaWarpSpecializedAdapterINS2F_15DefaultEpilogueIfNS5_IJSB_llEEES2J_NS2E_6thread17LinearCombinationIfLi1EffLNS2K_9ScaleType4KindE0ELNS_15FloatRoundStyleE2EfEENS1_15EpilogueDefaultEEEEEvvEEEEvNT_6ParamsE)
        .other          _ZN7cutlass13device_kernelINS_4gemm6kernel13GemmUniversalIN4cute5tupleIJiiiiEEENS1_10collective13CollectiveMmaINS1_40MainloopSm90TmaGmmaWarpSpecializedSparseILi4ENS5_IJNS4_1CILi1EEESB_SB_EEENS1_35KernelTmaWarpSpecializedCooperativeEEENS5_IJNSA_ILi256EEENSA_ILi64EEENSA_ILi128EEEEEENS_10bfloat16_tENS5_IJNS4_6LayoutINS5_IJiNS5_IJNSA_ILi2EEEiEEEiEEENS5_IJlNS5_IJSB_SL_EEElEEEEENSK_INS5_IJNS5_IJNS5_IJNSA_ILi8EEESL_NSA_ILi4EEEEEEiEEENS5_IJNS5_IJNSA_ILi16EEESL_SS_EEEiEEEiEEENS5_IJNS5_IJNS5_IJSH_SV_NSA_ILi2048EEEEEENSA_ILi8192EEEEEENS5_IJNS5_IJSB_NSA_ILi1024EEENSA_ILi32EEEEEElEEElEEEEEEEESJ_NS5_IJlSB_lEEENS4_8TiledMMAINS4_8MMA_AtomIJNS4_4SM904GMMA6SPARSE28GMMA_64x64x32_F32BF16BF16_SSILNS1E_5MajorE0ELS1H_0ELNS1E_7ScaleInE1ELS1I_1ELNS1E_9SparseSelE0EEEEEENSK_INS5_IJSL_SB_SB_EEENS5_IJSB_NSA_ILi0EEES1N_EEEEENS5_IJNS4_10UnderscoreES1Q_S1Q_EEEEENS4_13SM90_TMA_LOADENS4_14ComposedLayoutINS4_7SwizzleILi3ELi4ELi3EEENS4_25smem_sparse_ptr_flag_bitsILi2ELi16EEENSK_INS5_IJNS5_IJSB_SR_EEENS5_IJSL_SG_EEEEEENS5_IJNS5_IJS1N_SH_EEESO_EEEEEEEvNS4_8identityES1T_NS1U_IS1W_NS4_18smem_ptr_flag_bitsILi16EEENSK_INS5_IJSR_SG_EEENS5_IJSG_SB_EEEEEEEvS26_EENS_8epilogue10collective6detail29Sm90TmaWarpSpecializedAdapterINS2F_15DefaultEpilogueIfNS5_IJSB_llEEES2J_NS2E_6thread17LinearCombinationIfLi1EffLNS2K_9ScaleType4KindE0ELNS_15FloatRoundStyleE2EfEENS1_15EpilogueDefaultEEEEEvvEEEEvNT_6ParamsE,@"STO_CUDA_ENTRY STV_DEFAULT"
_ZN7cutlass13device_kernelINS_4gemm6kernel13GemmUniversalIN4cute5tupleIJiiiiEEENS1_10collective13CollectiveMmaINS1_40MainloopSm90TmaGmmaWarpSpecializedSparseILi4ENS5_IJNS4_1CILi1EEESB_SB_EEENS1_35KernelTmaWarpSpecializedCooperativeEEENS5_IJNSA_ILi256EEENSA_ILi64EEENSA_ILi128EEEEEENS_10bfloat16_tENS5_IJNS4_6LayoutINS5_IJiNS5_IJNSA_ILi2EEEiEEEiEEENS5_IJlNS5_IJSB_SL_EEElEEEEENSK_INS5_IJNS5_IJNS5_IJNSA_ILi8EEESL_NSA_ILi4EEEEEEiEEENS5_IJNS5_IJNSA_ILi16EEESL_SS_EEEiEEEiEEENS5_IJNS5_IJNS5_IJSH_SV_NSA_ILi2048EEEEEENSA_ILi8192EEEEEENS5_IJNS5_IJSB_NSA_ILi1024EEENSA_ILi32EEEEEElEEElEEEEEEEESJ_NS5_IJlSB_lEEENS4_8TiledMMAINS4_8MMA_AtomIJNS4_4SM904GMMA6SPARSE28GMMA_64x64x32_F32BF16BF16_SSILNS1E_5MajorE0ELS1H_0ELNS1E_7ScaleInE1ELS1I_1ELNS1E_9SparseSelE0EEEEEENSK_INS5_IJSL_SB_SB_EEENS5_IJSB_NSA_ILi0EEES1N_EEEEENS5_IJNS4_10UnderscoreES1Q_S1Q_EEEEENS4_13SM90_TMA_LOADENS4_14ComposedLayoutINS4_7SwizzleILi3ELi4ELi3EEENS4_25smem_sparse_ptr_flag_bitsILi2ELi16EEENSK_INS5_IJNS5_IJSB_SR_EEENS5_IJSL_SG_EEEEEENS5_IJNS5_IJS1N_SH_EEESO_EEEEEEEvNS4_8identityES1T_NS1U_IS1W_NS4_18smem_ptr_flag_bitsILi16EEENSK_INS5_IJSR_SG_EEENS5_IJSG_SB_EEEEEEEvS26_EENS_8epilogue10collective6detail29Sm90TmaWarpSpecializedAdapterINS2F_15DefaultEpilogueIfNS5_IJSB_llEEES2J_NS2E_6thread17LinearCombinationIfLi1EffLNS2K_9ScaleType4KindE0ELNS_15FloatRoundStyleE2EfEENS1_15EpilogueDefaultEEEEEvvEEEEvNT_6ParamsE:
[----:B------:R-:W-:Y:S01]  /*0000*/  LDC R1, c[0x0][0x28] ;  /* 0x00000a00ff017b82 */ /* 0x000fe20000000800 */
[----:B------:R-:W0:Y:S01]  /*0010*/  S2R R4, SR_TID.X ;  /* 0x0000000000047919 */ /* 0x000e220000002100 */
[----:B------:R-:W-:Y:S01]  /*0020*/  ELECT P0, URZ, PT ;  /* 0x00000000003f782f */ /* 0x000fe20003800000 */
[----:B------:R-:W-:Y:S01]  /*0030*/  BSSY B0, `(.L_x_0) ;  /* 0x0000012000007945 */ /* 0x000fe20003800000 */
[--C-:B0-----:R-:W-:Y:S02]  /*0040*/  SHF.R.U32.HI R2, RZ, 0x5, R4.reuse ;  /* 0x00000005ff027819 */ /* 0x101fe40000011604 */
[----:B------:R-:W-:-:S03]  /*0050*/  SHF.R.U32.HI R7, RZ, 0x7, R4 ;  /* 0x00000007ff077819 */ /* 0x000fc60000011604 */
[----:B------:R-:W0:Y:S04]  /*0060*/  SHFL.IDX PT, R6, R2, RZ, 0x1f ;  /* 0x00001fff02067589 */ /* 0x000e2800000e0000 */
[----:B------:R1:W2:Y:S01]  /*0070*/  SHFL.IDX PT, R5, R7, RZ, 0x1f ;  /* 0x00001fff07057589 */ /* 0x0002a200000e0000 */
[----:B0-----:R-:W-:-:S13]  /*0080*/  ISETP.NE.OR P0, PT, R6, RZ, !P0 ;  /* 0x000000ff0600720c */ /* 0x001fda0004705670 */
[----:B-12---:R-:W-:Y:S05]  /*0090*/  @P0 BRA `(.L_x_1) ;  /* 0x00000000002c0947 */ /* 0x006fea0003800000 */
[----:B------:R-:W-:Y:S02]  /*00a0*/  ULDC.64 UR4, c[0x0][0x198] ;  /* 0x0000660000047ab9 */ /* 0x000fe40000000a00 */
[----:B------:R-:W-:Y:S02]  /*00b0*/  UIADD3 UR6, UP0, UR4, 0xf0, URZ ;  /* 0x000000f004067890 */ /* 0x000fe4000ff1e03f */
[----:B------:R-:W-:Y:S02]  /*00c0*/  UIADD3 UR8, UP1, UR4, 0x1f0, URZ ;  /* 0x000001f004087890 */ /* 0x000fe4000ff3e03f */
[----:B------:R-:W-:Y:S02]  /*00d0*/  UIADD3 UR4, UP2, UR4, 0x2f0, URZ ;  /* 0x000002f004047890 */ /* 0x000fe4000ff5e03f */
[----:B------:R-:W-:Y:S02]  /*00e0*/  UIADD3.X UR7, URZ, UR5, URZ, UP0, !UPT ;  /* 0x000000053f077290 */ /* 0x000fe400087fe43f */
[----:B------:R-:W-:-:S02]  /*00f0*/  UIADD3.X UR9, URZ, UR5, URZ, UP1, !UPT ;  /* 0x000000053f097290 */ /* 0x000fc40008ffe43f */
[----:B------:R-:W-:-:S05]  /*0100*/  UIADD3.X UR5, URZ, UR5, URZ, UP2, !UPT ;  /* 0x000000053f057290 */ /* 0x000fca00097fe43f */
[----:B------:R0:W-:Y:S02]  /*0110*/  UTMACCTL.PF [UR6] ;  /* 0x00000000060079b9 */ /* 0x0001e40008040000 */
[----:B------:R0:W-:Y:S02]  /*0120*/  UTMACCTL.PF [UR8] ;  /* 0x00000000080079b9 */ /* 0x0001e40008040000 */
[----:B------:R0:W-:Y:S02]  /*0130*/  UTMACCTL.PF [UR4] ;  /* 0x00000000040079b9 */ /* 0x0001e40008040000 */
[----:B0-----:R-:W-:Y:S01]  /*0140*/  NOP ;  /* 0x0000000000007918 */ /* 0x001fe20000000000 */
.L_x_1:
[----:B------:R-:W-:Y:S05]  /*0150*/  BSYNC B0 ;  /* 0x0000000000007941 */ /* 0x000fea0003800000 */
.L_x_0:
[----:B------:R-:W0:Y:S02]  /*0160*/  SHFL.IDX PT, R0, R2, RZ, 0x1f ;  /* 0x00001fff02007589 */ /* 0x000e2400000e0000 */
[----:B0-----:R-:W-:-:S13]  /*0170*/  ISETP.NE.AND P0, PT, R0, RZ, PT ;  /* 0x000000ff0000720c */ /* 0x001fda0003f05270 */
[----:B------:R-:W-:Y:S05]  /*0180*/  @P0 BRA `(.L_x_2) ;  /* 0x0000000000580947 */ /* 0x000fea0003800000 */
[----:B------:R-:W0:Y:S01]  /*0190*/  S2UR UR8, SR_CgaCtaId ;  /* 0x00000000000879c3 */ /* 0x000e220000008800 */
[----:B------:R-:W-:Y:S01]  /*01a0*/  UMOV UR4, 0x400 ;  /* 0x0000040000047882 */ /* 0x000fe20000000000 */
[----:B------:R-:W-:Y:S01]  /*01b0*/  UMOV UR5, 0x1 ;  /* 0x0000000100057882 */ /* 0x000fe20000000000 */
[----:B------:R-:W-:Y:S01]  /*01c0*/  UMOV UR6, 0x100 ;  /* 0x0000010000067882 */ /* 0x000fe20000000000 */
[----:B------:R-:W-:Y:S01]  /*01d0*/  ELECT P0, URZ, PT ;  /* 0x00000000003f782f */ /* 0x000fe20003800000 */
[----:B------:R-:W-:-:S04]  /*01e0*/  UIADD3 UR6, -UR6, 0x100000, URZ ;  /* 0x0010000006067890 */ /* 0x000fc8000fffe13f */
[----:B------:R-:W-:Y:S02]  /*01f0*/  USHF.L.U32 UR7, UR6, 0xb, URZ ;  /* 0x0000000b06077899 */ /* 0x000fe4000800063f */
[----:B------:R-:W-:Y:S02]  /*0200*/  USHF.L.U32 UR6, UR6, 0x1, URZ ;  /* 0x0000000106067899 */ /* 0x000fe4000800063f */
[----:B0-----:R-:W-:Y:S02]  /*0210*/  ULEA UR8, UR8, UR4, 0x18 ;  /* 0x0000000408087291 */ /* 0x001fe4000f8ec03f */
[----:B------:R-:W-:-:S04]  /*0220*/  UIADD3 UR4, -UR5, 0x100000, URZ ;  /* 0x0010000005047890 */ /* 0x000fc8000fffe13f */
[----:B------:R-:W-:Y:S02]  /*0230*/  USHF.L.U32 UR5, UR4, 0xb, URZ ;  /* 0x0000000b04057899 */ /* 0x000fe4000800063f */
[----:B------:R-:W-:Y:S01]  /*0240*/  USHF.L.U32 UR4, UR4, 0x1, URZ ;  /* 0x0000000104047899 */ /* 0x000fe2000800063f */
[----:B------:R-:W0:Y:S11]  /*0250*/  FENCE.VIEW.ASYNC.S ;  /* 0x00000000000073c6 */ /* 0x000e360000000000 */
[----:B0-----:R0:W1:Y:S01]  /*0260*/  SYNCS.EXCH.64 URZ, [UR8], UR4 ;  /* 0x00000004083f75b2 */ /* 0x0010620008000100 */
[----:B------:R0:W2:Y:S01]  /*0270*/  SYNCS.EXCH.64 URZ, [UR8+0x20], UR6 ;  /* 0x00002006083f75b2 */ /* 0x0000a20008000100 */
[----:B------:R0:W3:Y:S01]  /*0280*/  SYNCS.EXCH.64 URZ, [UR8+0x8], UR4 ;  /* 0x00000804083f75b2 */ /* 0x0000e20008000100 */
[----:B------:R0:W4:Y:S01]  /*0290*/  SYNCS.EXCH.64 URZ, [UR8+0x28], UR6 ;  /* 0x00002806083f75b2 */ /* 0x0001220008000100 */
[----:B------:R0:W0:Y:S01]  /*02a0*/  SYNCS.EXCH.64 URZ, [UR8+0x10], UR4 ;  /* 0x00001004083f75b2 */ /* 0x0000220008000100 */
[----:B------:R0:W0:Y:S01]  /*02b0*/  SYNCS.EXCH.64 URZ, [UR8+0x30], UR6 ;  /* 0x00003006083f75b2 */ /* 0x0000220008000100 */
[----:B------:R0:W0:Y:S01]  /*02c0*/  SYNCS.EXCH.64 URZ, [UR8+0x18], UR4 ;  /* 0x00001804083f75b2 */ /* 0x0000220008000100 */
[----:B------:R0:W0:Y:S01]  /*02d0*/  SYNCS.EXCH.64 URZ, [UR8+0x38], UR6 ;  /* 0x00003806083f75b2 */ /* 0x0000220008000100 */
[----:B------:R-:W-:Y:S01]  /*02e0*/  NOP ;  /* 0x0000000000007918 */ /* 0x000fe20000000000 */
.L_x_2:
[----:B------:R-:W5:Y:S01]  /*02f0*/  SHFL.IDX PT, R2, R2, RZ, 0x1f ;  /* 0x00001fff02027589 */ /* 0x000f6200000e0000 */
[----:B------:R-:W1:Y:S01]  /*0300*/  LDC R0, c[0x0][0x75c] ;  /* 0x0001d700ff007b82 */ /* 0x000e620000000800 */
[----:B------:R-:W-:Y:S02]  /*0310*/  ELECT P0, URZ, PT ;  /* 0x00000000003f782f */ /* 0x000fe40003800000 */
[----:B------:R-:W-:Y:S01]  /*0320*/  SHF.R.S32.HI R3, RZ, 0x1f, R6 ;  /* 0x0000001fff037819 */ /* 0x000fe20000011406 */
[----:B------:R-:W2:Y:S01]  /*0330*/  S2R R10, SR_CTAID.Y ;  /* 0x00000000000a7919 */ /* 0x000ea20000002600 */
[----:B0-----:R-:W-:Y:S01]  /*0340*/  UMOV UR4, 0x20 ;  /* 0x0000002000047882 */ /* 0x001fe20000000000 */
[C---:B------:R-:W-:Y:S01]  /*0350*/  ISETP.NE.AND P2, PT, R5.reuse, RZ, PT ;  /* 0x000000ff0500720c */ /* 0x040fe20003f45270 */
[----:B------:R-:W-:Y:S01]  /*0360*/  VIADD R11, R5, 0xffffffff ;  /* 0xffffffff050b7836 */ /* 0x000fe20000000000 */
[----:B------:R-:W0:Y:S01]  /*0370*/  S2R R8, SR_CTAID.X ;  /* 0x0000000000087919 */ /* 0x000e220000002500 */
[----:B------:R-:W-:Y:S01]  /*0380*/  LEA.HI R3, R3, R6, RZ, 0x2 ;  /* 0x0000000603037211 */ /* 0x000fe200078f10ff */
[----:B------:R-:W-:Y:S01]  /*0390*/  NOP ;  /* 0x0000000000007918 */ /* 0x000fe20000000000 */
[----:B------:R-:W-:Y:S01]  /*03a0*/  NOP ;  /* 0x0000000000007918 */ /* 0x000fe20000000000 */
[----:B------:R-:W-:-:S02]  /*03b0*/  LOP3.LUT R130, R130, 0xfffff7ff, RZ, 0xc0, !PT ;  /* 0xfffff7ff82827812 */ /* 0x000fc400078ec0ff */
[----:B------:R-:W-:Y:S02]  /*03c0*/  LOP3.LUT R3, R3, 0xfffffffc, RZ, 0xc0, !PT ;  /* 0xfffffffc03037812 */ /* 0x000fe400078ec0ff */
[----:B------:R-:W-:-:S03]  /*03d0*/  ISETP.GE.U32.AND P1, PT, R11, 0x2, PT ;  /* 0x000000020b00780c */ /* 0x000fc60003f26070 */
[----:B------:R-:W-:Y:S01]  /*03e0*/  IMAD.IADD R6, R6, 0x1, -R3 ;  /* 0x0000000106067824 */ /* 0x000fe200078e0a03 */
[----:B-----5:R-:W-:Y:S02]  /*03f0*/  ISETP.NE.OR P0, PT, R2, RZ, !P0 ;  /* 0x000000ff0200720c */ /* 0x020fe40004705670 */
[----:B-1----:R-:W-:-:S11]  /*0400*/  ISETP.NE.AND P3, PT, R0, 0x1, PT ;  /* 0x000000010000780c */ /* 0x002fd60003f65270 */
[----:B------:R-:W-:Y:S01]  /*0410*/  VOTEU.ALL UP0, P0 ;  /* 0x00000000003f7886 */ /* 0x000fe20000000000 */
[----:B------:R-:W-:Y:S01]  /*0420*/  VOTEU.ALL UP1, P0 ;  /* 0x00000000003f7886 */ /* 0x000fe20000020000 */
[----:B------:R-:W0:Y:S01]  /*0430*/  @P3 LDC R9, c[0x0][0x10] ;  /* 0x00000400ff093b82 */ /* 0x000e220000000800 */
[----:B--2---:R-:W-:Y:S01]  /*0440*/  @P3 IMAD.MOV.U32 R2, RZ, RZ, R10 ;  /* 0x000000ffff023224 */ /* 0x004fe200078e000a */
[----:B------:R-:W-:Y:S01]  /*0450*/  @P3 LOP3.LUT R130, R130, 0x800, RZ, 0xfc, !PT ;  /* 0x0000080082823812 */ /* 0x000fe200078efcff */
[----:B------:R-:W-:Y:S01]  /*0460*/  @!UP0 UMOV UR6, 0x400 ;  /* 0x0000040000068882 */ /* 0x000fe20000000000 */
[----:B------:R-:W-:-:S04]  /*0470*/  @!UP0 UIADD3 UR4, -UR4, 0x100000, URZ ;  /* 0x0010000004048890 */ /* 0x000fc8000fffe13f */
[----:B------:R-:W-:Y:S02]  /*0480*/  @!UP0 USHF.L.U32 UR5, UR4, 0xb, URZ ;  /* 0x0000000b04058899 */ /* 0x000fe4000800063f */
[----:B------:R-:W-:Y:S01]  /*0490*/  @!UP0 USHF.L.U32 UR4, UR4, 0x1, URZ ;  /* 0x0000000104048899 */ /* 0x000fe2000800063f */
[----:B------:R-:W-:Y:S01]  /*04a0*/  @P3 IMAD.MOV.U32 R3, RZ, RZ, RZ ;  /* 0x000000ffff033224 */ /* 0x000fe200078e00ff */
[----:B------:R-:W1:Y:S08]  /*04b0*/  @!UP0 S2UR UR7, SR_CgaCtaId ;  /* 0x00000000000789c3 */ /* 0x000e700000008800 */
[----:B------:R-:W2:Y:S01]  /*04c0*/  @!P3 LDC R13, c[0x0][0xc] ;  /* 0x00000300ff0dbb82 */ /* 0x000ea20000000800 */
[----:B0-----:R-:W-:-:S04]  /*04d0*/  @P3 IMAD.WIDE.U32 R2, R8, R9, R2 ;  /* 0x0000000908023225 */ /* 0x001fc800078e0002 */
[----:B------:R-:W-:Y:S01]  /*04e0*/  IMAD.MOV.U32 R9, RZ, RZ, RZ ;  /* 0x000000ffff097224 */ /* 0x000fe200078e00ff */
[----:B-1----:R-:W-:Y:S01]  /*04f0*/  @!UP0 ULEA UR6, UR7, UR6, 0x18 ;  /* 0x0000000607068291 */ /* 0x002fe2000f8ec03f */
[----:B------:R-:W-:Y:S01]  /*0500*/  VOTEU.ALL UP0, P0 ;  /* 0x00000000003f7886 */ /* 0x000fe20000000000 */
[----:B------:R-:W-:-:S04]  /*0510*/  ISETP.NE.AND P0, PT, R6, 0x3, PT ;  /* 0x000000030600780c */ /* 0x000fc80003f05270 */
[----:B------:R-:W-:Y:S01]  /*0520*/  ISETP.EQ.OR P0, PT, R6, RZ, !P0 ;  /* 0x000000ff0600720c */ /* 0x000fe20004702670 */
[----:B--2---:R-:W-:-:S03]  /*0530*/  @!P3 IMAD.WIDE.U32 R12, R13, R10, R8 ;  /* 0x0000000a0d0cb225 */ /* 0x004fc600078e0008 */
[----:B------:R-:W-:Y:S01]  /*0540*/  ISETP.EQ.AND P0, PT, R5, RZ, P0 ;  /* 0x000000ff0500720c */ /* 0x000fe20000702270 */
[----:B------:R-:W-:Y:S01]  /*0550*/  @P3 IMAD.MOV.U32 R5, RZ, RZ, RZ ;  /* 0x000000ffff053224 */ /* 0x000fe200078e00ff */
[----:B------:R-:W0:Y:S02]  /*0560*/  FENCE.VIEW.ASYNC.S ;  /* 0x00000000000073c6 */ /* 0x000e240000000000 */
[----:B0-----:R0:W3:Y:S01]  /*0570*/  @!UP0 SYNCS.EXCH.64 URZ, [UR6+0x50], UR4 ;  /* 0x00005004063f85b2 */ /* 0x0010e20008000100 */
[----:B------:R-:W-:Y:S02]  /*0580*/  @!P3 IMAD.MOV.U32 R2, RZ, RZ, R12 ;  /* 0x000000ffff02b224 */ /* 0x000fe400078e000c */
[----:B------:R-:W-:Y:S01]  /*0590*/  @P3 IMAD.IADD R3, R3, 0x1, R5 ;  /* 0x0000000103033824 */ /* 0x000fe200078e0205 */
[----:B------:R-:W-:Y:S01]  /*05a0*/  SEL R5, RZ, 0x1, !P0 ;  /* 0x00000001ff057807 */ /* 0x000fe20004000000 */
[----:B------:R-:W-:-:S03]  /*05b0*/  @!P3 IMAD.MOV.U32 R3, RZ, RZ, R13 ;  /* 0x000000ffff03b224 */ /* 0x000fc600078e000d */
[----:B------:R-:W-:Y:S01]  /*05c0*/  SEL R5, R5, 0x2, P1 ;  /* 0x0000000205057807 */ /* 0x000fe20000800000 */
[----:B------:R0:W3:Y:S01]  /*05d0*/  @!UP1 SYNCS.EXCH.64 URZ, [UR6+0x58], UR4 ;  /* 0x00005804063f95b2 */ /* 0x0000e20008000100 */
[----:B------:R-:W-:Y:S01]  /*05e0*/  NOP ;  /* 0x0000000000007918 */ /* 0x000fe20000000000 */
[----:B---34-:R-:W-:Y:S06]  /*05f0*/  BAR.SYNC.DEFER_BLOCKING 0x0 ;  /* 0x0000000000007b1d */ /* 0x018fec0000010000 */
[----:B------:R-:W-:Y:S05]  /*0600*/  @!P2 BRA `(.L_x_3) ;  /* 0x000000640028a947 */ /* 0x000fea0003800000 */
[----:B------:R-:W-:-:S13]  /*0610*/  ISETP.GT.U32.AND P0, PT, R11, 0x1, PT ;  /* 0x000000010b00780c */ /* 0x000fda0003f04070 */
[----:B0-----:R-:W-:Y:S05]  /*0620*/  @P0 EXIT ;  /* 0x000000000000094d */ /* 0x001fea0003800000 */
[----:B------:R-:W-:Y:S01]  /*0630*/  ULDC.64 UR4, c[0x0][0x750] ;  /* 0x0001d40000047ab9 */ /* 0x000fe20000000a00 */
[----:B------:R-:W-:Y:S01]  /*0640*/  PRMT R11, RZ, 0x7610, R11 ;  /* 0x00007610ff0b7816 */ /* 0x000fe2000000000b */
[----:B------:R-:W-:Y:S01]  /*0650*/  IMAD.MOV.U32 R12, RZ, RZ, -0x1 ;  /* 0xffffffffff0c7424 */ /* 0x000fe200078e00ff */
[----:B------:R-:W-:Y:S01]  /*0660*/  ISETP.GE.U32.AND P0, PT, R2, UR4, PT ;  /* 0x0000000402007c0c */ /* 0x000fe2000bf06070 */
[----:B------:R-:W-:Y:S02]  /*0670*/  IMAD.MOV.U32 R13, RZ, RZ, -0x1 ;  /* 0xffffffffff0d7424 */ /* 0x000fe400078e00ff */
[----:B------:R-:W-:Y:S01]  /*0680*/  IMAD.MOV.U32 R6, RZ, RZ, -0x1 ;  /* 0xffffffffff067424 */ /* 0x000fe200078e00ff */
[----:B------:R-:W-:-:S13]  /*0690*/  ISETP.GE.U32.AND.EX P0, PT, R3, UR5, PT, P0 ;  /* 0x0000000503007c0c */ /* 0x000fda000bf06100 */
[----:B------:R-:W-:Y:S05]  /*06a0*/  @P0 BRA `(.L_x_4) ;  /* 0x00000004005c0947 */ /* 0x000fea0003800000 */
[----:B------:R-:W0:Y:S01]  /*06b0*/  LDC.64 R20, c[0x0][0x728] ;  /* 0x0001ca00ff147b82 */ /* 0x000e220000000a00 */
[----:B------:R-:W-:Y:S02]  /*06c0*/  IMAD.MOV.U32 R12, RZ, RZ, R2 ;  /* 0x000000ffff0c7224 */ /* 0x000fe400078e0002 */
[----:B------:R-:W-:-:S05]  /*06d0*/  IMAD.MOV.U32 R13, RZ, RZ, R3 ;  /* 0x000000ffff0d7224 */ /* 0x000fca00078e0003 */
[----:B------:R-:W1:Y:S08]  /*06e0*/  LDC R6, c[0x0][0x730] ;  /* 0x0001cc00ff067b82 */ /* 0x000e700000000800 */
[----:B------:R-:W2:Y:S01]  /*06f0*/  LDC.64 R22, c[0x0][0x720] ;  /* 0x0001c800ff167b82 */ /* 0x000ea20000000a00 */
[----:B0-----:R-:W-:-:S04]  /*0700*/  ISETP.NE.U32.AND P0, PT, R20, RZ, PT ;  /* 0x000000ff1400720c */ /* 0x001fc80003f05070 */
[----:B------:R-:W-:-:S13]  /*0710*/  ISETP.NE.AND.EX P0, PT, R21, RZ, PT, P0 ;  /* 0x000000ff1500720c */ /* 0x000fda0003f05300 */
[----:B-12---:R-:W-:Y:S05]  /*0720*/  @!P0 BRA `(.L_x_5) ;  /* 0x0000000000288947 */ /* 0x006fea0003800000 */
[----:B------:R-:W0:Y:S02]  /*0730*/  LDC R11, c[0x0][0x734] ;  /* 0x0001cd00ff0b7b82 */ /* 0x000e240000000800 */
[----:B0-----:R-:W-:-:S05]  /*0740*/  IADD3 R11, P0, R2, R11, RZ ;  /* 0x0000000b020b7210 */ /* 0x001fca0007f1e0ff */
[----:B------:R-:W-:-:S04]  /*0750*/  IMAD.X R19, RZ, RZ, R3, P0 ;  /* 0x000000ffff137224 */ /* 0x000fc800000e0603 */
[----:B------:R-:W-:-:S04]  /*0760*/  IMAD.WIDE.U32 R12, R19, R20, RZ ;  /* 0x00000014130c7225 */ /* 0x000fc800078e00ff */
[----:B------:R-:W-:-:S04]  /*0770*/  IMAD.WIDE.U32 R14, P0, R11, R21, R12 ;  /* 0x000000150b0e7225 */ /* 0x000fc8000780000c */
[----:B------:R-:W-:-:S04]  /*0780*/  IMAD.WIDE.U32 R12, R11, R20, RZ ;  /* 0x000000140b0c7225 */ /* 0x000fc800078e00ff */
[----:B------:R-:W-:Y:S01]  /*0790*/  IMAD.X R17, RZ, RZ, RZ, P0 ;  /* 0x000000ffff117224 */ /* 0x000fe200000e06ff */
[----:B------:R-:W-:Y:S01]  /*07a0*/  IADD3 RZ, P0, R13, R14, RZ ;  /* 0x0000000e0dff7210 */ /* 0x000fe20007f1e0ff */
[----:B------:R-:W-:-:S04]  /*07b0*/  IMAD.MOV.U32 R16, RZ, RZ, R15 ;  /* 0x000000ffff107224 */ /* 0x000fc800078e000f */
[----:B------:R-:W-:-:S08]  /*07c0*/  IMAD.WIDE.U32.X R12, R19, R21, R16, P0 ;  /* 0x00000015130c7225 */ /* 0x000fd000000e0410 */
.L_x_5:
[-CC-:B------:R-:W-:Y:S01]  /*07d0*/  SHF.R.U64 R28, R12, R6.reuse, R13.reuse ;  /* 0x000000060c1c7219 */ /* 0x180fe2000000120d */
[----:B------:R-:W0:Y:S01]  /*07e0*/  LDC.64 R24, c[0x0][0x740] ;  /* 0x0001d000ff187b82 */ /* 0x000e220000000a00 */
[----:B------:R-:W-:Y:S01]  /*07f0*/  SHF.R.U32.HI R9, RZ, R6, R13 ;  /* 0x00000006ff097219 */ /* 0x000fe2000001160d */
[----:B------:R-:W-:Y:S01]  /*0800*/  ULDC UR4, c[0x0][0x150] ;  /* 0x0000540000047ab9 */ /* 0x000fe20000000800 */
[----:B------:R-:W-:Y:S02]  /*0810*/  IADD3 R11, P0, RZ, -R28, RZ ;  /* 0x8000001cff0b7210 */ /* 0x000fe40007f1e0ff */
[----:B------:R-:W-:-:S03]  /*0820*/  I2FP.F32.U32 R6, R8 ;  /* 0x0000000800067245 */ /* 0x000fc60000201000 */
[----:B------:R-:W1:Y:S01]  /*0830*/  LDC R16, c[0x0][0x718] ;  /* 0x0001c600ff107b82 */ /* 0x000e620000000800 */
[----:B------:R-:W-:Y:S02]  /*0840*/  IMAD.X R15, RZ, RZ, ~R9, P0 ;  /* 0x000000ffff0f7224 */ /* 0x000fe400000e0e09 */
[----:B------:R-:W-:Y:S01]  /*0850*/  FMUL R6, R6, UR4 ;  /* 0x0000000406067c20 */ /* 0x000fe20008400000 */
[----:B------:R-:W-:Y:S01]  /*0860*/  IMAD.WIDE.U32 R12, R11, R22, R2 ;  /* 0x000000160b0c7225 */ /* 0x000fe200078e0002 */
[----:B------:R-:W-:-:S03]  /*0870*/  ULDC UR4, c[0x0][0x154] ;  /* 0x0000550000047ab9 */ /* 0x000fc60000000800 */
[----:B------:R-:W-:Y:S01]  /*0880*/  IMAD R14, R15, R22, RZ ;  /* 0x000000160f0e7224 */ /* 0x000fe200078e02ff */
[----:B------:R-:W2:Y:S01]  /*0890*/  LDC R9, c[0x0][0x144] ;  /* 0x00005100ff097b82 */ /* 0x000ea20000000800 */
[----:B------:R-:W3:Y:S01]  /*08a0*/  F2I.U32.TRUNC.NTZ R6, R6 ;  /* 0x0000000600067305 */ /* 0x000ee2000020f000 */
[----:B------:R-:W-:Y:S02]  /*08b0*/  IMAD.MOV.U32 R15, RZ, RZ, -0x1 ;  /* 0xffffffffff0f7424 */ /* 0x000fe400078e00ff */
[----:B------:R-:W-:-:S04]  /*08c0*/  IMAD R11, R11, R23, R14 ;  /* 0x000000170b0b7224 */ /* 0x000fc800078e020e */
[----:B------:R-:W4:Y:S01]  /*08d0*/  LDC R20, c[0x0][0x708] ;  /* 0x0001c200ff147b82 */ /* 0x000f220000000800 */
[----:B------:R-:W-:Y:S01]  /*08e0*/  IMAD.IADD R13, R13, 0x1, R11 ;  /* 0x000000010d0d7824 */ /* 0x000fe200078e020b */
[----:B0-----:R-:W-:Y:S02]  /*08f0*/  ISETP.NE.U32.AND P0, PT, R24, RZ, PT ;  /* 0x000000ff1800720c */ /* 0x001fe40003f05070 */
[----:B------:R-:W-:Y:S02]  /*0900*/  I2FP.F32.U32 R11, R10 ;  /* 0x0000000a000b7245 */ /* 0x000fe40000201000 */
[----:B------:R-:W-:Y:S02]  /*0910*/  ISETP.NE.AND.EX P0, PT, R25, RZ, PT, P0 ;  /* 0x000000ff1900720c */ /* 0x000fe40003f05300 */
[----:B------:R-:W0:Y:S01]  /*0920*/  LDC R14, c[0x0][0x758] ;  /* 0x0001d600ff0e7b82 */ /* 0x000e220000000800 */
[-CC-:B-1----:R-:W-:Y:S01]  /*0930*/  SHF.R.U64 R18, R12, R16.reuse, R13.reuse ;  /* 0x000000100c127219 */ /* 0x182fe2000000120d */
[----:B---3--:R-:W-:Y:S01]  /*0940*/  IMAD.MOV R12, RZ, RZ, -R6 ;  /* 0x000000ffff0c7224 */ /* 0x008fe200078e0a06 */
[----:B------:R-:W-:-:S05]  /*0950*/  SHF.R.U32.HI R13, RZ, R16, R13 ;  /* 0x00000010ff0d7219 */ /* 0x000fca000001160d */
[----:B------:R-:W1:Y:S01]  /*0960*/  LDC R19, c[0x0][0x148] ;  /* 0x00005200ff137b82 */ /* 0x000e620000000800 */
[----:B--2---:R-:W-:Y:S02]  /*0970*/  IMAD R6, R9, R12, R8 ;  /* 0x0000000c09067224 */ /* 0x004fe400078e0208 */
[----:B------:R-:W-:-:S04]  /*0980*/  FMUL R9, R11, UR4 ;  /* 0x000000040b097c20 */ /* 0x000fc80008400000 */
[----:B------:R2:W3:Y:S01]  /*0990*/  F2I.U32.TRUNC.NTZ R17, R9 ;  /* 0x0000000900117305 */ /* 0x0004e2000020f000 */
[----:B------:R-:W1:Y:S01]  /*09a0*/  LDC R23, c[0x0][0x700] ;  /* 0x0001c000ff177b82 */ /* 0x000e620000000800 */
[-CC-:B----4-:R-:W-:Y:S02]  /*09b0*/  SHF.R.U64 R29, R18, R20.reuse, R13.reuse ;  /* 0x00000014121d7219 */ /* 0x190fe4000000120d */
[----:B------:R-:W-:Y:S01]  /*09c0*/  SHF.R.U32.HI R11, RZ, R20, R13 ;  /* 0x00000014ff0b7219 */ /* 0x000fe2000001160d */
[----:B------:R-:W-:-:S04]  /*09d0*/  IMAD.MOV.U32 R13, RZ, RZ, 0x1 ;  /* 0x00000001ff0d7424 */ /* 0x000fc800078e00ff */
[----:B------:R-:W4:Y:S01]  /*09e0*/  LDC R22, c[0x0][0x748] ;  /* 0x0001d200ff167b82 */ /* 0x000f220000000800 */
[-C--:B0-----:R-:W-:Y:S02]  /*09f0*/  SHF.L.U32 R8, R15, R14.reuse, RZ ;  /* 0x0000000e0f087219 */ /* 0x081fe400000006ff */
[-CC-:B------:R-:W-:Y:S02]  /*0a00*/  SHF.R.U64 R20, R29, R14.reuse, R11.reuse ;  /* 0x0000000e1d147219 */ /* 0x180fe4000000120b */
[----:B------:R-:W-:Y:S02]  /*0a10*/  SHF.R.U32.HI R21, RZ, R14, R11 ;  /* 0x0000000eff157219 */ /* 0x000fe4000001160b */
[----:B------:R-:W-:Y:S01]  /*0a20*/  LOP3.LUT R16, RZ, R8, RZ, 0x33, !PT ;  /* 0x00000008ff107212 */ /* 0x000fe200078e33ff */
[----:B------:R-:W0:Y:S01]  /*0a30*/  LDC R27, c[0x0][0x738] ;  /* 0x0001ce00ff1b7b82 */ /* 0x000e220000000800 */
[----:B------:R-:W-:Y:S01]  /*0a40*/  SHF.L.U32 R11, R13, R14, RZ ;  /* 0x0000000e0d0b7219 */ /* 0x000fe200000006ff */
[----:B------:R-:W-:-:S02]  /*0a50*/  IMAD.MOV.U32 R8, RZ, RZ, R20 ;  /* 0x000000ffff087224 */ /* 0x000fc400078e0014 */
[----:B--2---:R-:W-:-:S04]  /*0a60*/  IMAD.MOV.U32 R9, RZ, RZ, R21 ;  /* 0x000000ffff097224 */ /* 0x004fc800078e0015 */
[----:B------:R-:W2:Y:S01]  /*0a70*/  LDC R26, c[0x0][0x710] ;  /* 0x0001c400ff1a7b82 */ /* 0x000ea20000000800 */
[----:B---3--:R-:W-:Y:S05]  /*0a80*/  @!P0 BRA `(.L_x_6) ;  /* 0x0000000000288947 */ /* 0x008fea0003800000 */
[----:B------:R-:W3:Y:S02]  /*0a90*/  LDC R15, c[0x0][0x74c] ;  /* 0x0001d300ff0f7b82 */ /* 0x000ee40000000800 */
[----:B---3--:R-:W-:-:S05]  /*0aa0*/  IADD3 R15, P0, R20, R15, RZ ;  /* 0x0000000f140f7210 */ /* 0x008fca0007f1e0ff */
        /* <DEDUP_REMOVED lines=8> */
.L_x_6:
[----:B----4-:R-:W-:Y:S01]  /*0b30*/  SHF.R.U64 R8, R8, R22, R9 ;  /* 0x0000001608087219 */ /* 0x010fe20000001209 */
[----:B-1----:R-:W-:Y:S01]  /*0b40*/  VIADD R9, R23, 0xffffffff ;  /* 0xffffffff17097836 */ /* 0x002fe20000000000 */
[----:B------:R-:W-:Y:S01]  /*0b50*/  LOP3.LUT R16, R29, R16, RZ, 0xc0, !PT ;  /* 0x000000101d107212 */ /* 0x000fe200078ec0ff */
[----:B------:R-:W-:Y:S02]  /*0b60*/  IMAD.MOV R17, RZ, RZ, -R17 ;  /* 0x000000ffff117224 */ /* 0x000fe400078e0a11 */
[----:B------:R-:W-:Y:S01]  /*0b70*/  IMAD.MOV R12, RZ, RZ, -R8 ;  /* 0x000000ffff0c7224 */ /* 0x000fe200078e0a08 */
[----:B------:R-:W-:Y:S01]  /*0b80*/  LOP3.LUT R9, R18, R9, RZ, 0xc0, !PT ;  /* 0x0000000912097212 */ /* 0x000fe200078ec0ff */
[----:B------:R-:W-:Y:S02]  /*0b90*/  IMAD R11, R11, R8, R16 ;  /* 0x000000080b0b7224 */ /* 0x000fe400078e0210 */
[----:B------:R-:W-:Y:S02]  /*0ba0*/  @P3 IMAD R6, R19, R17, R10 ;  /* 0x0000001113063224 */ /* 0x000fe400078e020a */
[----:B0-----:R-:W-:-:S02]  /*0bb0*/  IMAD R8, R12, R27, R20 ;  /* 0x0000001b0c087224 */ /* 0x001fc400078e0214 */
[----:B--2---:R-:W-:Y:S02]  /*0bc0*/  IMAD R6, R11, R26, R6 ;  /* 0x0000001a0b067224 */ /* 0x004fe400078e0206 */
[----:B------:R-:W-:Y:S02]  /*0bd0*/  IMAD R9, R8, R23, R9 ;  /* 0x0000001708097224 */ /* 0x000fe400078e0209 */
[----:B------:R-:W-:-:S03]  /*0be0*/  IMAD.MOV.U32 R11, RZ, RZ, 0x1 ;  /* 0x00000001ff0b7424 */ /* 0x000fc600078e00ff */
[----:B------:R-:W-:Y:S02]  /*0bf0*/  SEL R13, R9, R6, !P3 ;  /* 0x00000006090d7207 */ /* 0x000fe40005800000 */
[----:B------:R-:W-:Y:S01]  /*0c00*/  SEL R12, R6, R9, !P3 ;  /* 0x00000009060c7207 */ /* 0x000fe20005800000 */
[----:B------:R-:W-:-:S07]  /*0c10*/  IMAD.MOV.U32 R6, RZ, RZ, R28 ;  /* 0x000000ffff067224 */ /* 0x000fce00078e001c */
.L_x_4:
[----:B------:R-:W-:-:S08]  /*0c20*/  NOP ;  /* 0x0000000000007918 */ /* 0x000fd00000000000 */
[----:B------:R-:W0:Y:S02]  /*0c30*/  USETMAXREG.TRY_ALLOC.CTAPOOL UP0, 0xe8 ;  /* 0x000000e8000079c8 */ /* 0x000e240008000600 */
[----:B0-----:R-:W-:-:S13]  /*0c40*/  PLOP3.LUT P0, PT, PT, PT, UP0, 0x80, 0x0 ;  /* 0x000000000000781c */ /* 0x001fda0003f0f008 */
[----:B------:R-:W-:Y:S05]  /*0c50*/  @!P0 BRA `(.L_x_4) ;  /* 0xfffffffc00f08947 */ /* 0x000fea000383ffff */
[----:B------:R-:W-:Y:S01]  /*0c60*/  ULDC.64 UR4, c[0x0][0x698] ;  /* 0x0001a60000047ab9 */ /* 0x000fe20000000a00 */
[----:B------:R-:W-:Y:S01]  /*0c70*/  ULDC.64 UR16, c[0x0][0x208] ;  /* 0x0000820000107ab9 */ /* 0x000fe20000000a00 */
[----:B------:R-:W-:-:S04]  /*0c80*/  ISETP.NE.U32.AND P0, PT, RZ, UR4, PT ;  /* 0x00000004ff007c0c */ /* 0x000fc8000bf05070 */
[----:B------:R-:W-:-:S13]  /*0c90*/  ISETP.NE.AND.EX P0, PT, RZ, UR5, PT, P0 ;  /* 0x00000005ff007c0c */ /* 0x000fda000bf05300 */
[----:B------:R-:W-:Y:S05]  /*0ca0*/  @!P0 BRA `(.L_x_7) ;  /* 0x00000000001c8947 */ /* 0x000fea0003800000 */
[----:B------:R-:W0:Y:S02]  /*0cb0*/  LDC.64 R8, c[0x0][0x698] ;  /* 0x0001a600ff087b82 */ /* 0x000e240000000a00 */
[----:B0-----:R-:W2:Y:S02]  /*0cc0*/  LDG.E.64 R8, desc[UR16][R8.64] ;  /* 0x0000001008087981 */ /* 0x001ea4000c1e1b00 */
[----:B--2---:R-:W-:-:S04]  /*0cd0*/  ISETP.NE.U32.AND P0, PT, R8, RZ, PT ;  /* 0x000000ff0800720c */ /* 0x004fc80003f05070 */
[----:B------:R-:W-:-:S13]  /*0ce0*/  ISETP.NE.AND.EX P0, PT, R9, RZ, PT, P0 ;  /* 0x000000ff0900720c */ /* 0x000fda0003f05300 */
[----:B------:R-:W-:Y:S05]  /*0cf0*/  @!P0 BRA `(.L_x_7) ;  /* 0x0000000000088947 */ /* 0x000fea0003800000 */
[----:B------:R0:W5:Y:S01]  /*0d00*/  LD.E R96, desc[UR16][R8.64] ;  /* 0x0000001008607980 */ /* 0x000162000c101900 */
[----:B------:R-:W-:Y:S05]  /*0d10*/  BRA `(.L_x_8) ;  /* 0x0000000000207947 */ /* 0x000fea0003800000 */
.L_x_7:
[----:B------:R-:W-:Y:S02]  /*0d20*/  ULDC.64 UR4, c[0x0][0x688] ;  /* 0x0001a20000047ab9 */ /* 0x000fe40000000a00 */
[----:B------:R-:W-:-:S04]  /*0d30*/  ISETP.NE.U32.AND P0, PT, RZ, UR4, PT ;  /* 0x00000004ff007c0c */ /* 0x000fc8000bf05070 */
[----:B------:R-:W-:-:S13]  /*0d40*/  ISETP.NE.AND.EX P0, PT, RZ, UR5, PT, P0 ;  /* 0x00000005ff007c0c */ /* 0x000fda000bf05300 */
[----:B------:R-:W-:Y:S05]  /*0d50*/  @!P0 BRA `(.L_x_9) ;  /* 0x00000000000c8947 */ /* 0x000fea0003800000 */
[----:B------:R-:W0:Y:S02]  /*0d60*/  LDC.64 R96, c[0x0][0x688] ;  /* 0x0001a200ff607b82 */ /* 0x000e240000000a00 */
[----:B0-----:R1:W5:Y:S01]  /*0d70*/  LDG.E R96, desc[UR16][R96.64] ;  /* 0x0000001060607981 */ /* 0x001362000c1e1900 */
[----:B------:R-:W-:Y:S05]  /*0d80*/  BRA `(.L_x_8) ;  /* 0x0000000000047947 */ /* 0x000fea0003800000 */
.L_x_9:
[----:B------:R-:W2:Y:S02]  /*0d90*/  LDC R96, c[0x0][0x680] ;  /* 0x0001a000ff607b82 */ /* 0x000ea40000000800 */
.L_x_8:
[----:B------:R-:W-:Y:S02]  /*0da0*/  ULDC.64 UR4, c[0x0][0x6a0] ;  /* 0x0001a80000047ab9 */ /* 0x000fe40000000a00 */
[----:B------:R-:W-:-:S04]  /*0db0*/  ISETP.NE.U32.AND P0, PT, RZ, UR4, PT ;  /* 0x00000004ff007c0c */ /* 0x000fc8000bf05070 */
[----:B------:R-:W-:-:S13]  /*0dc0*/  ISETP.NE.AND.EX P0, PT, RZ, UR5, PT, P0 ;  /* 0x00000005ff007c0c */ /* 0x000fda000bf05300 */
[----:B------:R-:W-:Y:S05]  /*0dd0*/  @!P0 BRA `(.L_x_10) ;  /* 0x00000000001c8947 */ /* 0x000fea0003800000 */
[----:B0-----:R-:W0:Y:S02]  /*0de0*/  LDC.64 R8, c[0x0][0x6a0] ;  /* 0x0001a800ff087b82 */ /* 0x001e240000000a00 */
[----:B0-----:R-:W3:Y:S02]  /*0df0*/  LDG.E.64 R8, desc[UR16][R8.64] ;  /* 0x0000001008087981 */ /* 0x001ee4000c1e1b00 */
[----:B---3--:R-:W-:-:S04]  /*0e00*/  ISETP.NE.U32.AND P0, PT, R8, RZ, PT ;  /* 0x000000ff0800720c */ /* 0x008fc80003f05070 */
[----:B------:R-:W-:-:S13]  /*0e10*/  ISETP.NE.AND.EX P0, PT, R9, RZ, PT, P0 ;  /* 0x000000ff0900720c */ /* 0x000fda0003f05300 */
[----:B------:R-:W-:Y:S05]  /*0e20*/  @!P0 BRA `(.L_x_10) ;  /* 0x0000000000088947 */ /* 0x000fea0003800000 */
[----:B-1----:R0:W5:Y:S01]  /*0e30*/  LD.E R97, desc[UR16][R8.64] ;  /* 0x0000001008617980 */ /* 0x002162000c101900 */
[----:B------:R-:W-:Y:S05]  /*0e40*/  BRA `(.L_x_11) ;  /* 0x0000000000207947 */ /* 0x000fea0003800000 */
.L_x_10:
[----:B------:R-:W-:Y:S02]  /*0e50*/  ULDC.64 UR4, c[0x0][0x690] ;  /* 0x0001a40000047ab9 */ /* 0x000fe40000000a00 */
[----:B------:R-:W-:-:S04]  /*0e60*/  ISETP.NE.U32.AND P0, PT, RZ, UR4, PT ;  /* 0x00000004ff007c0c */ /* 0x000fc8000bf05070 */
[----:B------:R-:W-:-:S13]  /*0e70*/  ISETP.NE.AND.EX P0, PT, RZ, UR5, PT, P0 ;  /* 0x00000005ff007c0c */ /* 0x000fda000bf05300 */
[----:B------:R-:W-:Y:S05]  /*0e80*/  @!P0 BRA `(.L_x_12) ;  /* 0x00000000000c8947 */ /* 0x000fea0003800000 */
[----:B0-----:R-:W1:Y:S02]  /*0e90*/  LDC.64 R8, c[0x0][0x690] ;  /* 0x0001a400ff087b82 */ /* 0x001e640000000a00 */
[----:B-1----:R1:W5:Y:S01]  /*0ea0*/  LDG.E R97, desc[UR16][R8.64] ;  /* 0x0000001008617981 */ /* 0x002362000c1e1900 */
[----:B------:R-:W-:Y:S05]  /*0eb0*/  BRA `(.L_x_11) ;  /* 0x0000000000047947 */ /* 0x000fea0003800000 */
.L_x_12:
[----:B-1----:R-:W3:Y:S02]  /*0ec0*/  LDC R97, c[0x0][0x684] ;  /* 0x0001a100ff617b82 */ /* 0x002ee40000000800 */
.L_x_11:
[----:B------:R-:W-:-:S13]  /*0ed0*/  LOP3.LUT P0, RZ, R11, 0xff, RZ, 0xc0, !PT ;  /* 0x000000ff0bff7812 */ /* 0x000fda000780c0ff */
[----:B------:R-:W-:Y:S05]  /*0ee0*/  @!P0 EXIT ;  /* 0x000000000000894d */ /* 0x000fea0003800000 */
[----:B------:R-:W-:Y:S01]  /*0ef0*/  ULDC UR4, c[0x0][0x28c] ;  /* 0x0000a30000047ab9 */ /* 0x000fe20000000800 */
[----:B------:R-:W-:Y:S01]  /*0f00*/  LOP3.LUT R150, R5, 0x1, RZ, 0xfc, !PT ;  /* 0x0000000105967812 */ /* 0x000fe200078efcff */
[----:B------:R-:W-:-:S04]  /*0f10*/  UIADD3 UR4, UR4, 0x7f, URZ ;  /* 0x0000007f04047890 */ /* 0x000fc8000fffe03f */
[----:B------:R-:W-:-:S04]  /*0f20*/  USHF.R.S32.HI UR5, URZ, 0x1f, UR4 ;  /* 0x0000001f3f057899 */ /* 0x000fc80008011404 */
[----:B------:R-:W-:-:S03]  /*0f30*/  ULEA.HI UR5, UR5, UR4, URZ, 0x7 ;  /* 0x0000000405057291 */ /* 0x000fc6000f8f383f */
[----:B------:R-:W-:Y:S01]  /*0f40*/  UMOV UR4, URZ ;  /* 0x0000003f00047c82 */ /* 0x000fe20008000000 */
[----:B------:R-:W-:-:S03]  /*0f50*/  USHF.R.S32.HI UR6, URZ, 0x7, UR5 ;  /* 0x000000073f067899 */ /* 0x000fc60008011405 */
[----:B------:R-:W-:-:S09]  /*0f60*/  UMOV UR5, URZ ;  /* 0x0000003f00057c82 */ /* 0x000fd20008000000 */
.L_x_149:
[----:B01----:R-:W-:Y:S02]  /*0f70*/  LOP3.LUT R8, R4, 0x80, RZ, 0xc0, !PT ;  /* 0x0000008004087812 */ /* 0x003fe400078ec0ff */
[----:B------:R-:W-:Y:S02]  /*0f80*/  CS2R R54, SRZ ;  /* 0x0000000000367805 */ /* 0x000fe4000001ff00 */
[----:B------:R-:W-:Y:S02]  /*0f90*/  CS2R R56, SRZ ;  /* 0x0000000000387805 */ /* 0x000fe4000001ff00 */
[----:B------:R-:W-:Y:S02]  /*0fa0*/  CS2R R58, SRZ ;  /* 0x00000000003a7805 */ /* 0x000fe4000001ff00 */
[----:B------:R-:W-:Y:S02]  /*0fb0*/  SHF.R.U32.HI R9, RZ, 0x7, R8 ;  /* 0x00000007ff097819 */ /* 0x000fe40000011608 */
[----:B------:R-:W-:-:S02]  /*0fc0*/  CS2R R60, SRZ ;  /* 0x00000000003c7805 */ /* 0x000fc4000001ff00 */
[----:B------:R-:W-:Y:S02]  /*0fd0*/  VIMNMX R8, RZ, UR6, PT ;  /* 0x00000006ff087c48 */ /* 0x000fe4000bfe0100 */
[----:B------:R-:W-:Y:S02]  /*0fe0*/  CS2R R62, SRZ ;  /* 0x00000000003e7805 */ /* 0x000fe4000001ff00 */
[----:B------:R-:W-:Y:S02]  /*0ff0*/  CS2R R64, SRZ ;  /* 0x0000000000407805 */ /* 0x000fe4000001ff00 */
[----:B------:R-:W-:Y:S01]  /*1000*/  CS2R R66, SRZ ;  /* 0x0000000000427805 */ /* 0x000fe2000001ff00 */
[----:B------:R-:W0:Y:S01]  /*1010*/  SHFL.IDX PT, R9, R9, RZ, 0x1f ;  /* 0x00001fff09097589 */ /* 0x000e2200000e0000 */
[----:B------:R-:W-:Y:S02]  /*1020*/  IADD3 R8, -R8, UR6, RZ ;  /* 0x0000000608087c10 */ /* 0x000fe4000fffe1ff */
[----:B------:R-:W-:-:S02]  /*1030*/  CS2R R68, SRZ ;  /* 0x0000000000447805 */ /* 0x000fc4000001ff00 */
[----:B------:R-:W-:Y:S02]  /*1040*/  CS2R R70, SRZ ;  /* 0x0000000000467805 */ /* 0x000fe4000001ff00 */
[----:B------:R-:W-:Y:S02]  /*1050*/  CS2R R72, SRZ ;  /* 0x0000000000487805 */ /* 0x000fe4000001ff00 */
[----:B------:R-:W-:Y:S02]  /*1060*/  ISETP.GE.AND P0, PT, R8, 0x1, PT ;  /* 0x000000010800780c */ /* 0x000fe40003f06270 */
[----:B------:R-:W-:Y:S02]  /*1070*/  CS2R R74, SRZ ;  /* 0x00000000004a7805 */ /* 0x000fe4000001ff00 */
[----:B------:R-:W-:Y:S02]  /*1080*/  CS2R R76, SRZ ;  /* 0x00000000004c7805 */ /* 0x000fe4000001ff00 */
[----:B------:R-:W-:-:S02]  /*1090*/  CS2R R78, SRZ ;  /* 0x00000000004e7805 */ /* 0x000fc4000001ff00 */
[----:B------:R-:W-:Y:S02]  /*10a0*/  CS2R R80, SRZ ;  /* 0x0000000000507805 */ /* 0x000fe4000001ff00 */
[----:B------:R-:W-:Y:S02]  /*10b0*/  CS2R R82, SRZ ;  /* 0x0000000000527805 */ /* 0x000fe4000001ff00 */
[----:B------:R-:W-:Y:S02]  /*10c0*/  CS2R R84, SRZ ;  /* 0x0000000000547805 */ /* 0x000fe4000001ff00 */
        /* <DEDUP_REMOVED lines=12> */
[----:B0-----:R-:W-:Y:S02]  /*1190*/  R2UR UR7, R9 ;  /* 0x00000000090772ca */ /* 0x001fe400000e0000 */
[----:B------:R-:W-:Y:S02]  /*11a0*/  CS2R R46, SRZ ;  /* 0x00000000002e7805 */ /* 0x000fe4000001ff00 */
[----:B------:R-:W-:-:S02]  /*11b0*/  CS2R R48, SRZ ;  /* 0x0000000000307805 */ /* 0x000fc4000001ff00 */
[----:B------:R-:W-:Y:S02]  /*11c0*/  CS2R R50, SRZ ;  /* 0x0000000000327805 */ /* 0x000fe4000001ff00 */
[----:B------:R-:W-:Y:S01]  /*11d0*/  CS2R R52, SRZ ;  /* 0x0000000000347805 */ /* 0x000fe2000001ff00 */
[----:B--234-:R-:W-:Y:S06]  /*11e0*/  @!P0 BRA `(.L_x_13) ;  /* 0x0000000400948947 */ /* 0x01cfec0003800000 */
[----:B------:R-:W0:Y:S01]  /*11f0*/  S2UR UR10, SR_CgaCtaId ;  /* 0x00000000000a79c3 */ /* 0x000e220000008800 */
[----:B------:R-:W-:Y:S01]  /*1200*/  ULEA.HI UR8, UR7, UR7, URZ, 0x1 ;  /* 0x0000000707087291 */ /* 0x000fe2000f8f083f */
[----:B------:R-:W-:Y:S01]  /*1210*/  IMAD.U32 R15, RZ, RZ, UR4 ;  /* 0x00000004ff0f7e24 */ /* 0x000fe2000f8e00ff */
[----:B------:R-:W-:Y:S01]  /*1220*/  UMOV UR9, 0x400 ;  /* 0x0000040000097882 */ /* 0x000fe20000000000 */
[----:B------:R-:W-:Y:S02]  /*1230*/  UPLOP3.LUT UP0, UPT, UPT, UPT, UPT, 0x40, 0x0 ;  /* 0x000000000000789c */ /* 0x000fe40003f0e870 */
[----:B------:R-:W-:-:S04]  /*1240*/  ULOP3.LUT UR8, UR8, 0x7fffe, URZ, 0xc0, !UPT ;  /* 0x0007fffe08087892 */ /* 0x000fc8000f8ec03f */
[----:B------:R-:W-:Y:S02]  /*1250*/  UIADD3 UR8, UR7, -UR8, URZ ;  /* 0x8000000807087290 */ /* 0x000fe4000fffe03f */
[----:B0-----:R-:W-:-:S04]  /*1260*/  ULEA UR9, UR10, UR9, 0x18 ;  /* 0x000000090a097291 */ /* 0x001fc8000f8ec03f */
[----:B------:R-:W-:-:S03]  /*1270*/  ULEA UR8, UR8, UR9, 0xd ;  /* 0x0000000908087291 */ /* 0x000fc6000f8e683f */
[----:B------:R-:W-:Y:S01]  /*1280*/  UMOV UR9, UR5 ;  /* 0x0000000500097c82 */ /* 0x000fe20008000000 */
[----:B------:R-:W-:-:S04]  /*1290*/  UIADD3 UR8, UR8, 0x100, URZ ;  /* 0x0000010008087890 */ /* 0x000fc8000fffe03f */
[----:B------:R-:W-:-:S03]  /*12a0*/  USHF.R.U32.HI UR7, URZ, 0x4, UR8 ;  /* 0x000000043f077899 */ /* 0x000fc60008011608 */
[----:B------:R-:W-:Y:S01]  /*12b0*/  UMOV UR8, UR5 ;  /* 0x0000000500087c82 */ /* 0x000fe20008000000 */
[----:B------:R-:W-:-:S12]  /*12c0*/  ULOP3.LUT UR7, UR7, 0x3fff, URZ, 0xc0, !UPT ;  /* 0x00003fff07077892 */ /* 0x000fd8000f8ec03f */
.L_x_20:
[----:B------:R-:W-:-:S13]  /*12d0*/  ISETP.NE.AND P1, PT, R150, 0x3, PT ;  /* 0x000000039600780c */ /* 0x000fda0003f25270 */
[----:B01----:R-:W-:Y:S05]  /*12e0*/  @!P1 BRA `(.L_x_14) ;  /* 0x0000000000049947 */ /* 0x003fea0003800000 */
[----:B------:R-:W-:Y:S01]  /*12f0*/  BPT.TRAP 0x1 ;  /* 0x000000040000795c */ /* 0x000fe20000300000 */
.L_x_14:
[----:B------:R-:W0:Y:S01]  /*1300*/  S2UR UR11, SR_CgaCtaId ;  /* 0x00000000000b79c3 */ /* 0x000e220000008800 */
[----:B------:R-:W-:Y:S01]  /*1310*/  UMOV UR10, 0x400 ;  /* 0x00000400000a7882 */ /* 0x000fe20000000000 */
[----:B------:R-:W-:Y:S01]  /*1320*/  SHF.L.U32 R11, R15, 0x1f, RZ ;  /* 0x0000001f0f0b7819 */ /* 0x000fe200000006ff */
[----:B0-----:R-:W-:-:S04]  /*1330*/  ULEA UR10, UR11, UR10, 0x18 ;  /* 0x0000000a0b0a7291 */ /* 0x001fc8000f8ec03f */
[----:B------:R-:W-:-:S09]  /*1340*/  ULEA UR11, UR8, UR10, 0x3 ;  /* 0x0000000a080b7291 */ /* 0x000fd2000f8e183f */
[----:B------:R0:W1:Y:S01]  /*1350*/  SYNCS.PHASECHK.TRANS64.TRYWAIT P0, [UR11], R11 ;  /* 0x0000000bff0075a7 */ /* 0x000062000800014b */
[----:B------:R-:W-:Y:S05]  /*1360*/  @!P1 BRA `(.L_x_15) ;  /* 0x0000000000049947 */ /* 0x000fea0003800000 */
[----:B------:R-:W-:Y:S01]  /*1370*/  BPT.TRAP 0x1 ;  /* 0x000000040000795c */ /* 0x000fe20000300000 */
.L_x_15:
[C---:B------:R-:W-:Y:S02]  /*1380*/  IMAD.SHL.U32 R9, R4.reuse, 0x40, RZ ;  /* 0x0000004004097824 */ /* 0x040fe400078e00ff */
[C---:B------:R-:W-:Y:S02]  /*1390*/  IMAD.SHL.U32 R10, R4.reuse, 0x400, RZ ;  /* 0x00000400040a7824 */ /* 0x040fe400078e00ff */
[----:B------:R-:W-:Y:S01]  /*13a0*/  IMAD.SHL.U32 R14, R4, 0x20, RZ ;  /* 0x00000020040e7824 */ /* 0x000fe200078e00ff */
[----:B------:R-:W-:-:S04]  /*13b0*/  LOP3.LUT R9, R9, 0x3800, RZ, 0xc0, !PT ;  /* 0x0000380009097812 */ /* 0x000fc800078ec0ff */
[----:B------:R-:W-:Y:S01]  /*13c0*/  LOP3.LUT R9, R9, 0x400, R10, 0xf8, !PT ;  /* 0x0000040009097812 */ /* 0x000fe200078ef80a */
[----:B------:R-:W-:-:S03]  /*13d0*/  IMAD.U32 R10, RZ, RZ, UR8 ;  /* 0x00000008ff0a7e24 */ /* 0x000fc6000f8e00ff */
[----:B------:R-:W-:-:S04]  /*13e0*/  LOP3.LUT R9, R9, 0x380, R14, 0xf8, !PT ;  /* 0x0000038009097812 */ /* 0x000fc800078ef80e */
[----:B------:R-:W-:-:S05]  /*13f0*/  SHF.R.U32.HI R9, RZ, 0x3, R9 ;  /* 0x00000003ff097819 */ /* 0x000fca0000011609 */
[----:B------:R-:W-:Y:S01]  /*1400*/  IMAD R9, R10, 0x1000, R9 ;  /* 0x000010000a097824 */ /* 0x000fe200078e0209 */
[----:B-1----:R-:W-:Y:S06]  /*1410*/  @P0 BRA `(.L_x_16) ;  /* 0x0000000000080947 */ /* 0x002fec0003800000 */
[----:B------:R-:W1:Y:S02]  /*1420*/  SYNCS.PHASECHK.TRANS64.TRYWAIT P0, [UR11], R11 ;  /* 0x0000000bff0075a7 */ /* 0x000e64000800014b */
[----:B-1----:R-:W-:Y:S05]  /*1430*/  @!P0 BRA `(.L_x_17) ;  /* 0x0000006c00888947 */ /* 0x002fea0003800000 */
.L_x_16:
[----:B------:R-:W-:Y:S01]  /*1440*/  LDS.128 R88, [R9+UR10+0x30100] ;  /* 0x0301000a09587984 */ /* 0x000fe20008000c00 */
[----:B------:R-:W-:Y:S02]  /*1450*/  UIADD3 UR11, UR10, 0x20100, URZ ;  /* 0x000201000a0b7890 */ /* 0x000fe4000fffe03f */
[----:B------:R-:W-:Y:S01]  /*1460*/  ULOP3.LUT UR18, UR7, 0x10000, URZ, 0xfc, !UPT ;  /* 0x0001000007127892 */ /* 0x000fe2000f8efc3f */
[----:B------:R-:W4:Y:S01]  /*1470*/  LDS.128 R92, [R9+UR10+0x30900] ;  /* 0x0309000a095c7984 */ /* 0x000f220008000c00 */
[----:B------:R-:W-:Y:S02]  /*1480*/  USHF.R.U32.HI UR11, URZ, 0x4, UR11 ;  /* 0x000000043f0b7899 */ /* 0x000fe4000801160b */
[----:B------:R-:W-:Y:S02]  /*1490*/  ULEA UR18, UR8, UR18, 0xb ;  /* 0x0000001208127291 */ /* 0x000fe4000f8e583f */
[----:B------:R-:W-:Y:S01]  /*14a0*/  ULOP3.LUT UR11, UR11, 0x3fff, URZ, 0xc0, !UPT ;  /* 0x00003fff0b0b7892 */ /* 0x000fe2000f8ec03f */
[----:B------:R-:W-:Y:S01]  /*14b0*/  UMOV UR13, 0x40000040 ;  /* 0x40000040000d7882 */ /* 0x000fe20000000000 */
[----:B------:R-:W-:-:S02]  /*14c0*/  UMOV UR15, 0x40000040 ;  /* 0x40000040000f7882 */ /* 0x000fc40000000000 */
[----:B------:R-:W-:Y:S01]  /*14d0*/  ULOP3.LUT UR11, UR11, 0x10000, URZ, 0xfc, !UPT ;  /* 0x000100000b0b7892 */ /* 0x000fe2000f8efc3f */
[----:B------:R-:W-:-:S03]  /*14e0*/  UMOV UR12, UR18 ;  /* 0x00000012000c7c82 */ /* 0x000fc60008000000 */
[----:B------:R-:W-:-:S07]  /*14f0*/  ULEA UR11, UR8, UR11, 0xa ;  /* 0x0000000b080b7291 */ /* 0x000fce000f8e503f */
[----:B------:R-:W-:Y:S01]  /*1500*/  UMOV UR14, UR11 ;  /* 0x0000000b000e7c82 */ /* 0x000fe20008000000 */
[----:B----4-:R-:W-:-:S06]  /*1510*/  WARPGROUP.ARRIVE ;  /* 0x00000000000079c5 */ /* 0x010fcc0000000000 */
[----:B------:R-:W-:Y:S01]  /*1520*/  HGMMA.SP.64x64x32.F32.BF16 R56, gdesc[UR12], R56, UP0, R88, 0x0 ;  /* 0x08e058000c3879f0 */ /* 0x000fe2000bf01a38 */
[----:B------:R-:W-:Y:S01]  /*1530*/  UIADD3 UR12, UR18, 0x400, URZ ;  /* 0x00000400120c7890 */ /* 0x000fe2000fffe03f */
[----:B------:R-:W-:-:S08]  /*1540*/  UMOV UR13, 0x40000040 ;  /* 0x40000040000d7882 */ /* 0x000fd00000000000 */
[----:B------:R-:W-:Y:S01]  /*1550*/  HGMMA.SP.64x64x32.F32.BF16 R24, gdesc[UR12], R24, UP0, R92, 0x0 ;  /* 0x08e05c000c1879f0 */ /* 0x000fe2000bf01a18 */
[----:B------:R-:W-:Y:S02]  /*1560*/  UIADD3 UR12, UR18, 0x2, URZ ;  /* 0x00000002120c7890 */ /* 0x000fe4000fffe03f */
[----:B------:R-:W-:Y:S01]  /*1570*/  UIADD3 UR14, UR11, 0x4, URZ ;  /* 0x000000040b0e7890 */ /* 0x000fe2000fffe03f */
[----:B------:R-:W-:Y:S01]  /*1580*/  UMOV UR13, 0x40000040 ;  /* 0x40000040000d7882 */ /* 0x000fe20000000000 */
[----:B------:R-:W-:-:S07]  /*1590*/  UMOV UR15, 0x40000040 ;  /* 0x40000040000f7882 */ /* 0x000fce0000000000 */
[----:B------:R-:W-:Y:S01]  /*15a0*/  HGMMA.SP.64x64x32.F32.BF16 R56, gdesc[UR12], R56, R89, 0x0 ;  /* 0x08e059000c3879f0 */ /* 0x000fe20008701a38 */
[----:B------:R-:W-:Y:S01]  /*15b0*/  UIADD3 UR12, UR18, 0x402, URZ ;  /* 0x00000402120c7890 */ /* 0x000fe2000fffe03f */
[----:B------:R-:W-:-:S08]  /*15c0*/  UMOV UR13, 0x40000040 ;  /* 0x40000040000d7882 */ /* 0x000fd00000000000 */
[----:B------:R-:W-:Y:S01]  /*15d0*/  HGMMA.SP.64x64x32.F32.BF16 R24, gdesc[UR12], R24, R93, 0x0 ;  /* 0x08e05d000c1879f0 */ /* 0x000fe20008701a18 */
        /* <DEDUP_REMOVED lines=15> */
[----:B------:R-:W-:Y:S03]  /*16d0*/  HGMMA.SP.64x64x32.F32.BF16 R24, gdesc[UR12], R24, R95, 0x0, gsb0 ;  /* 0x08e05f000c1879f0 */ /* 0x000fe60008001a18 */
[----:B------:R-:W-:Y:S02]  /*16e0*/  WARPGROUP.DEPBAR.LE gsb0, 0x0 ;  /* 0x00008000000079c5 */ /* 0x000fe40000010000 */
[----:B------:R-:W-:Y:S05]  /*16f0*/  @!P1 BRA `(.L_x_18) ;  /* 0x0000000000049947 */ /* 0x000fea0003800000 */
[----:B------:R-:W-:Y:S01]  /*1700*/  BPT.TRAP 0x1 ;  /* 0x000000040000795c */ /* 0x000fe20000300000 */
.L_x_18:
[----:B------:R-:W-:Y:S01]  /*1710*/  ULEA UR10, UR9, UR10, 0x3 ;  /* 0x0000000a090a7291 */ /* 0x000fe2000f8e183f */
[----:B------:R-:W-:-:S03]  /*1720*/  ISETP.GT.U32.AND P0, PT, R5, 0x1, PT ;  /* 0x000000010500780c */ /* 0x000fc60003f04070 */
[----:B------:R-:W-:-:S04]  /*1730*/  UIADD3 UR10, UR10, 0x20, URZ ;  /* 0x000000200a0a7890 */ /* 0x000fc8000fffe03f */
[----:B------:R-:W-:-:S09]  /*1740*/  UPRMT UR10, URZ, 0x654, UR10 ;  /* 0x000006543f0a7896 */ /* 0x000fd2000800000a */
[----:B------:R-:W-:Y:S01]  /*1750*/  SYNCS.ARRIVE.TRANS64.RED.A1T0 RZ, [UR10], RZ ;  /* 0x000000ffffff79a7 */ /* 0x000fe2000810040a */
[----:B------:R-:W-:Y:S05]  /*1760*/  @P0 BRA `(.L_x_19) ;  /* 0x0000000000040947 */ /* 0x000fea0003800000 */
[----:B------:R-:W-:Y:S01]  /*1770*/  BPT.TRAP 0x1 ;  /* 0x000000040000795c */ /* 0x000fe20000300000 */
.L_x_19:
[----:B------:R-:W-:Y:S01]  /*1780*/  UIADD3 UR8, UR8, 0x1, URZ ;  /* 0x0000000108087890 */ /* 0x000fe2000fffe03f */
[C---:B------:R-:W-:Y:S01]  /*1790*/  ISETP.GT.AND P0, PT, R8.reuse, 0x1, PT ;  /* 0x000000010800780c */ /* 0x040fe20003f04270 */
[----:B------:R-:W-:Y:S01]  /*17a0*/  UIADD3 UR9, UR9, 0x1, URZ ;  /* 0x0000000109097890 */ /* 0x000fe2000fffe03f */
[----:B------:R-:W-:Y:S01]  /*17b0*/  VIADD R8, R8, 0xffffffff ;  /* 0xffffffff08087836 */ /* 0x000fe20000000000 */
[----:B------:R-:W-:Y:S02]  /*17c0*/  UISETP.NE.AND UP0, UPT, UR8, 0x4, UPT ;  /* 0x000000040800788c */ /* 0x000fe4000bf05270 */
[----:B------:R-:W-:Y:S02]  /*17d0*/  UISETP.NE.AND UP1, UPT, UR9, 0x4, UPT ;  /* 0x000000040900788c */ /* 0x000fe4000bf25270 */
[----:B------:R-:W-:Y:S02]  /*17e0*/  USEL UR10, URZ, 0x1, UP0 ;  /* 0x000000013f0a7887 */ /* 0x000fe40008000000 */
[----:B------:R-:W-:-:S02]  /*17f0*/  USEL UR8, UR8, URZ, UP0 ;  /* 0x0000003f08087287 */ /* 0x000fc40008000000 */
[----:B------:R-:W-:Y:S02]  /*1800*/  USEL UR9, UR9, URZ, UP1 ;  /* 0x0000003f09097287 */ /* 0x000fe40008800000 */
[----:B------:R-:W-:Y:S01]  /*1810*/  UPLOP3.LUT UP0, UPT, UPT, UPT, UPT, 0x80, 0x0 ;  /* 0x000000000000789c */ /* 0x000fe20003f0f070 */
[----:B------:R-:W-:Y:S01]  /*1820*/  LOP3.LUT R15, R15, UR10, RZ, 0x3c, !PT ;  /* 0x0000000a0f0f7c12 */ /* 0x000fe2000f8e3cff */
[----:B------:R-:W-:Y:S09]  /*1830*/  @P0 BRA `(.L_x_20) ;  /* 0xfffffff800a40947 */ /* 0x000ff2000383ffff */
.L_x_13:
[----:B------:R-:W-:Y:S01]  /*1840*/  LOP3.LUT R8, R4, 0x60, RZ, 0xc0, !PT ;  /* 0x0000006004087812 */ /* 0x000fe200078ec0ff */
[----:B------:R-:W-:Y:S01]  /*1850*/  UIADD3 UR5, UR6, UR5, URZ ;  /* 0x0000000506057290 */ /* 0x000fe2000fffe03f */
[----:B------:R-:W-:Y:S01]  /*1860*/  SHF.R.U32.HI R9, RZ, 0x2, R4 ;  /* 0x00000002ff097819 */ /* 0x000fe20000011604 */
[----:B------:R-:W-:Y:S01]  /*1870*/  IMAD.SHL.U32 R99, R13, 0x40, RZ ;  /* 0x000000400d637824 */ /* 0x000fe200078e00ff */
[----:B------:R-:W-:Y:S01]  /*1880*/  SHF.R.U32.HI R8, RZ, 0x5, R8 ;  /* 0x00000005ff087819 */ /* 0x000fe20000011608 */
[----:B------:R-:W-:Y:S01]  /*1890*/  USHF.R.U32.HI UR7, URZ, 0x2, UR5 ;  /* 0x000000023f077899 */ /* 0x000fe20008011605 */
[----:B------:R-:W-:Y:S01]  /*18a0*/  LOP3.LUT R9, R9, 0x7, RZ, 0xc0, !PT ;  /* 0x0000000709097812 */ /* 0x000fe200078ec0ff */
[----:B------:R-:W-:Y:S01]  /*18b0*/  ULDC UR10, c[0x0][0x284] ;  /* 0x0000a100000a7ab9 */ /* 0x000fe20000000800 */
[----:B-1----:R-:W-:Y:S01]  /*18c0*/  LOP3.LUT R10, R7, 0x1, RZ, 0xc0, !PT ;  /* 0x00000001070a7812 */ /* 0x002fe200078ec0ff */
[C---:B------:R-:W-:Y:S01]  /*18d0*/  IMAD.SHL.U32 R14, R8.reuse, 0x10, RZ ;  /* 0x00000010080e7824 */ /* 0x040fe200078e00ff */
[----:B------:R-:W-:Y:S01]  /*18e0*/  ULOP3.LUT UR7, UR7, 0x1, URZ, 0xc0, !UPT ;  /* 0x0000000107077892 */ /* 0x000fe2000f8ec03f */
[--C-:B0-----:R-:W-:Y:S01]  /*18f0*/  IMAD R11, R8, -0x10, -R9.reuse ;  /* 0xfffffff0080b7824 */ /* 0x101fe200078e0a09 */
[----:B------:R-:W-:Y:S01]  /*1900*/  SHF.R.U32.HI R8, RZ, 0x1, R4 ;  /* 0x00000001ff087819 */ /* 0x000fe20000011604 */
[----:B------:R-:W-:Y:S01]  /*1910*/  ULDC.64 UR8, c[0x0][0x6d0] ;  /* 0x0001b40000087ab9 */ /* 0x000fe20000000a00 */
[----:B------:R-:W-:Y:S01]  /*1920*/  LOP3.LUT R9, R14, 0xfffffff0, R9, 0xe2, !PT ;  /* 0xfffffff00e097812 */ /* 0x000fe200078ee209 */
[----:B------:R-:W-:Y:S01]  /*1930*/  IMAD R98, R10, -0x40, R11 ;  /* 0xffffffc00a627824 */ /* 0x000fe200078e020b */
[----:B------:R-:W0:Y:S01]  /*1940*/  LDC R14, c[0x0][0x288] ;  /* 0x0000a200ff0e7b82 */ /* 0x000e220000000800 */
[----:B------:R-:W-:Y:S01]  /*1950*/  IMAD.SHL.U32 R11, R12, 0x100, RZ ;  /* 0x000001000c0b7824 */ /* 0x000fe200078e00ff */
[----:B------:R-:W-:Y:S01]  /*1960*/  LOP3.LUT R8, R9, 0x40, R8, 0xf8, !PT ;  /* 0x0000004009087812 */ /* 0x000fe200078ef808 */
[----:B------:R-:W-:Y:S01]  /*1970*/  UISETP.GT.U32.AND UP0, UPT, UR5, 0x3, UPT ;  /* 0x000000030500788c */ /* 0x000fe2000bf04070 */
[----:B------:R-:W-:Y:S01]  /*1980*/  SHF.R.S32.HI R113, RZ, 0x1f, R6 ;  /* 0x0000001fff717819 */ /* 0x000fe20000011406 */
[----:B------:R-:W-:Y:S01]  /*1990*/  UISETP.NE.U32.AND UP1, UPT, UR7, 0x1, UPT ;  /* 0x000000010700788c */ /* 0x000fe2000bf25070 */
[----:B------:R-:W-:Y:S01]  /*19a0*/  LOP3.LUT R100, R8, R11, RZ, 0xfc, !PT ;  /* 0x0000000b08647212 */ /* 0x000fe200078efcff */
[----:B------:R-:W-:Y:S01]  /*19b0*/  UISETP.LT.U32.AND UP0, UPT, UR6, 0x4, UP0 ;  /* 0x000000040600788c */ /* 0x000fe20008701070 */
[----:B------:R-:W-:Y:S01]  /*19c0*/  LOP3.LUT R10, R4, 0x3, RZ, 0xc0, !PT ;  /* 0x00000003040a7812 */ /* 0x000fe200078ec0ff */
[----:B------:R-:W-:Y:S01]  /*19d0*/  IMAD R9, R113, UR8, RZ ;  /* 0x0000000871097c24 */ /* 0x000fe2000f8e02ff */
[----:B------:R-:W-:Y:S01]  /*19e0*/  SHF.R.S32.HI R101, RZ, 0x1f, R100 ;  /* 0x0000001fff657819 */ /* 0x000fe20000011464 */
[----:B------:R-:W-:Y:S01]  /*19f0*/  UISETP.GT.U32.AND UP1, UPT, UR6, 0x3, !UP1 ;  /* 0x000000030600788c */ /* 0x000fe2000cf24070 */
[----:B------:R-:W-:Y:S01]  /*1a00*/  IADD3 R98, -R11, UR10, R98 ;  /* 0x0000000a0b627c10 */ /* 0x000fe2000fffe162 */
[C---:B------:R-:W-:Y:S01]  /*1a10*/  IMAD R15, R6.reuse, UR9, R9 ;  /* 0x00000009060f7c24 */ /* 0x040fe2000f8e0209 */
[----:B------:R-:W-:Y:S01]  /*1a20*/  ULOP3.LUT UR5, UR5, 0x3, URZ, 0xc0, !UPT ;  /* 0x0000000305057892 */ /* 0x000fe2000f8ec03f */
[----:B------:R-:W-:Y:S01]  /*1a30*/  IMAD.WIDE.U32 R8, R6, UR8, R100 ;  /* 0x0000000806087c25 */ /* 0x000fe2000f8e0064 */
[----:B------:R-:W-:Y:S01]  /*1a40*/  USEL UR8, URZ, 0x1, !UP0 ;  /* 0x000000013f087887 */ /* 0x000fe2000c000000 */
[----:B------:R-:W-:-:S02]  /*1a50*/  WARPGROUP.DEPBAR.LE gsb0, 0x0 ;  /* 0x00008000000079c5 */ /* 0x000fc40000010000 */
[----:B------:R-:W-:Y:S01]  /*1a60*/  USEL UR7, URZ, 0x1, !UP1 ;  /* 0x000000013f077887 */ /* 0x000fe2000c800000 */
[----:B------:R-:W-:-:S03]  /*1a70*/  IMAD.IADD R9, R9, 0x1, R15 ;  /* 0x0000000109097824 */ /* 0x000fc600078e020f */
[----:B------:R-:W-:Y:S01]  /*1a80*/  ULOP3.LUT UR4, UR7, UR4, UR8, 0x96, !UPT ;  /* 0x0000000407047292 */ /* 0x000fe2000f8e9608 */
[----:B0-----:R-:W-:Y:S01]  /*1a90*/  ISETP.GE.AND P0, PT, R99, R14, PT ;  /* 0x0000000e6300720c */ /* 0x001fe20003f06270 */
[----:B------:R-:W-:-:S03]  /*1aa0*/  IMAD R10, R10, -0x2, R14 ;  /* 0xfffffffe0a0a7824 */ /* 0x000fc600078e020e */
[----:B------:R-:W-:Y:S01]  /*1ab0*/  ISETP.GE.OR P0, PT, R11, UR10, P0 ;  /* 0x0000000a0b007c0c */ /* 0x000fe20008706670 */
[----:B------:R-:W-:-:S12]  /*1ac0*/  IMAD.IADD R99, R10, 0x1, -R99 ;  /* 0x000000010a637824 */ /* 0x000fd800078e0a63 */
[----:B------:R-:W-:Y:S05]  /*1ad0*/  @P0 BRA `(.L_x_21) ;  /* 0x0000004800480947 */ /* 0x000fea0003800000 */
[----:B------:R-:W0:Y:S01]  /*1ae0*/  LDC.64 R20, c[0x0][0x6c8] ;  /* 0x0001b200ff147b82 */ /* 0x000e220000000a00 */
[----:B------:R-:W-:Y:S01]  /*1af0*/  IMAD.WIDE R10, R13, 0x40, RZ ;  /* 0x000000400d0a7825 */ /* 0x000fe200078e02ff */
[----:B---3-5:R-:W-:Y:S01]  /*1b00*/  FSETP.NEU.AND P1, PT, R97, RZ, PT ;  /* 0x000000ff6100720b */ /* 0x028fe20003f2d000 */
[----:B------:R-:W-:Y:S01]  /*1b10*/  BSSY B0, `(.L_x_21) ;  /* 0x000048e000007945 */ /* 0x000fe20003800000 */
[----:B------:R-:W-:Y:S01]  /*1b20*/  ISETP.GT.AND P0, PT, R99, RZ, PT ;  /* 0x000000ff6300720c */ /* 0x000fe20003f04270 */
[----:B------:R-:W-:-:S03]  /*1b30*/  IMAD.SHL.U32 R115, R4, 0x2, RZ ;  /* 0x0000000204737824 */ /* 0x000fc600078e00ff */
[----:B------:R-:W-:Y:S02]  /*1b40*/  ISETP.GT.AND P2, PT, R98, RZ, P0 ;  /* 0x000000ff6200720c */ /* 0x000fe40000744270 */
[----:B------:R-:W-:Y:S01]  /*1b50*/  LOP3.LUT R115, R10, 0x6, R115, 0xf8, !PT ;  /* 0x000000060a737812 */ /* 0x000fe200078ef873 */
[----:B0-----:R-:W-:-:S04]  /*1b60*/  IMAD R12, R11, R20, RZ ;  /* 0x000000140b0c7224 */ /* 0x001fc800078e02ff */
[----:B------:R-:W-:-:S04]  /*1b70*/  IMAD.WIDE.U32 R14, R115, R20, R8 ;  /* 0x00000014730e7225 */ /* 0x000fc800078e0008 */
[----:B------:R-:W-:-:S04]  /*1b80*/  IMAD R9, R115, R21, R12 ;  /* 0x0000001573097224 */ /* 0x000fc800078e020c */
[----:B------:R-:W-:Y:S01]  /*1b90*/  IMAD.IADD R13, R15, 0x1, R9 ;  /* 0x000000010f0d7824 */ /* 0x000fe200078e0209 */
[----:B------:R-:W-:Y:S06]  /*1ba0*/  @!P1 BRA `(.L_x_22) ;  /* 0x00000034007c9947 */ /* 0x000fec0003800000 */
[----:B------:R-:W0:Y:S01]  /*1bb0*/  LDC.64 R102, c[0x0][0x6b0] ;  /* 0x0001ac00ff667b82 */ /* 0x000e220000000a00 */
[----:B------:R-:W-:Y:S01]  /*1bc0*/  ULDC.64 UR8, c[0x0][0x6b8] ;  /* 0x0001ae0000087ab9 */ /* 0x000fe20000000a00 */
[----:B------:R-:W-:Y:S01]  /*1bd0*/  ULDC.64 UR10, c[0x0][0x6a8] ;  /* 0x0001aa00000a7ab9 */ /* 0x000fe20000000a00 */
[----:B------:R-:W-:Y:S01]  /*1be0*/  IMAD R113, R113, UR8, RZ ;  /* 0x0000000871717c24 */ /* 0x000fe2000f8e02ff */
[----:B------:R-:W-:Y:S01]  /*1bf0*/  ULDC.64 UR12, c[0x0][0x6c0] ;  /* 0x0001b000000c7ab9 */ /* 0x000fe20000000a00 */
[----:B------:R-:W-:-:S03]  /*1c00*/  IMAD.WIDE.U32 R104, R6, UR8, R100 ;  /* 0x0000000806687c25 */ /* 0x000fc6000f8e0064 */
[----:B------:R-:W1:Y:S01]  /*1c10*/  LDC.64 R16, c[0x0][0x6b0] ;  /* 0x0001ac00ff107b82 */ /* 0x000e620000000a00 */
[----:B------:R-:W-:Y:S02]  /*1c20*/  IMAD R113, R6, UR9, R113 ;  /* 0x0000000906717c24 */ /* 0x000fe4000f8e0271 */
[----:B------:R-:W-:Y:S02]  /*1c30*/  IMAD.MOV.U32 R106, RZ, RZ, R104 ;  /* 0x000000ffff6a7224 */ /* 0x000fe400078e0068 */
[----:B------:R-:W-:Y:S02]  /*1c40*/  IMAD.IADD R107, R105, 0x1, R113 ;  /* 0x00000001696b7824 */ /* 0x000fe400078e0271 */
[-C--:B0-----:R-:W-:Y:S02]  /*1c50*/  IMAD R10, R11, R102.reuse, RZ ;  /* 0x000000660b0a7224 */ /* 0x081fe400078e02ff */
[----:B------:R-:W-:-:S04]  /*1c60*/  IMAD.WIDE.U32 R8, R115, R102, R106 ;  /* 0x0000006673087225 */ /* 0x000fc800078e006a */
[----:B------:R-:W-:Y:S01]  /*1c70*/  IMAD R117, R115, R103, R10 ;  /* 0x0000006773757224 */ /* 0x000fe200078e020a */
[----:B------:R-:W-:-:S03]  /*1c80*/  LEA R10, P1, R8, UR10, 0x2 ;  /* 0x0000000a080a7c11 */ /* 0x000fc6000f8210ff */
[----:B------:R-:W-:-:S05]  /*1c90*/  IMAD.IADD R9, R9, 0x1, R117 ;  /* 0x0000000109097824 */ /* 0x000fca00078e0275 */
[----:B------:R-:W-:-:S05]  /*1ca0*/  LEA.HI.X R11, R8, UR11, R9, 0x2, P1 ;  /* 0x0000000b080b7c11 */ /* 0x000fca00088f1409 */
[----:B------:R0:W3:Y:S01]  /*1cb0*/  @P2 LDG.E.LTC128B R88, desc[UR16][R10.64] ;  /* 0x000000100a582981 */ /* 0x0000e2000c1e1920 */
[C---:B------:R-:W-:Y:S01]  /*1cc0*/  LEA R12, P1, R14.reuse, UR12, 0x2 ;  /* 0x0000000c0e0c7c11 */ /* 0x040fe2000f8210ff */
[-C--:B------:R-:W-:Y:S01]  /*1cd0*/  IMAD.WIDE.U32 R8, R115, R102.reuse, R100 ;  /* 0x0000006673087225 */ /* 0x080fe200078e0064 */
[----:B------:R-:W-:Y:S01]  /*1ce0*/  ISETP.GT.AND P6, PT, R99, 0x1, PT ;  /* 0x000000016300780c */ /* 0x000fe20003fc4270 */
[----:B------:R-:W-:Y:S01]  /*1cf0*/  BSSY B1, `(.L_x_23) ;  /* 0x0000015000017945 */ /* 0x000fe20003800000 */
[----:B------:R-:W-:Y:S01]  /*1d00*/  LEA.HI.X R13, R14, UR13, R13, 0x2, P1 ;  /* 0x0000000d0e0d7c11 */ /* 0x000fe200088f140d */
[----:B-1----:R-:W-:Y:S01]  /*1d10*/  IMAD.WIDE.U32 R22, R115, R102, R16 ;  /* 0x0000006673167225 */ /* 0x002fe200078e0010 */
[----:B------:R-:W-:Y:S02]  /*1d20*/  ISETP.GT.AND P1, PT, R98, RZ, P6 ;  /* 0x000000ff6200720c */ /* 0x000fe40003724270 */
[----:B------:R-:W-:Y:S01]  /*1d30*/  LOP3.LUT R130, R130, 0xfffffffd, RZ, 0xc0, !PT ;  /* 0xfffffffd82827812 */ /* 0x000fe200078ec0ff */
[C---:B------:R-:W-:Y:S01]  /*1d40*/  IMAD.IADD R15, R117.reuse, 0x1, R9 ;  /* 0x00000001750f7824 */ /* 0x040fe200078e0209 */
[----:B------:R-:W-:Y:S01]  /*1d50*/  IADD3 R9, P3, R104, R22, RZ ;  /* 0x0000001668097210 */ /* 0x000fe20007f7e0ff */
[----:B------:R-:W-:-:S02]  /*1d60*/  IMAD.IADD R91, R117, 0x1, R23 ;  /* 0x00000001755b7824 */ /* 0x000fc400078e0217 */
[----:B------:R-:W-:Y:S01]  /*1d70*/  IMAD.MOV.U32 R14, RZ, RZ, R8 ;  /* 0x000000ffff0e7224 */ /* 0x000fe200078e0008 */
[----:B------:R-:W-:Y:S01]  /*1d80*/  LEA R8, P4, R9, UR10, 0x2 ;  /* 0x0000000a09087c11 */ /* 0x000fe2000f8810ff */
[----:B0-----:R-:W-:Y:S01]  /*1d90*/  IMAD.X R10, R91, 0x1, R107, P3 ;  /* 0x000000015b0a7824 */ /* 0x001fe200018e066b */
[----:B------:R-:W-:Y:S01]  /*1da0*/  @P6 LOP3.LUT R130, R130, 0x2, RZ, 0xfc, !PT ;  /* 0x0000000282826812 */ /* 0x000fe200078efcff */
[----:B------:R-:W-:-:S03]  /*1db0*/  IMAD.WIDE.U32 R14, R6, UR8, R14 ;  /* 0x00000008060e7c25 */ /* 0x000fc6000f8e000e */
[----:B------:R-:W-:Y:S01]  /*1dc0*/  LEA.HI.X R9, R9, UR11, R10, 0x2, P4 ;  /* 0x0000000b09097c11 */ /* 0x000fe2000a0f140a */
[----:B------:R-:W-:Y:S02]  /*1dd0*/  IMAD.IADD R11, R113, 0x1, R15 ;  /* 0x00000001710b7824 */ /* 0x000fe400078e020f */
[----:B---3--:R-:W-:-:S04]  /*1de0*/  FMUL R19, R88, R97 ;  /* 0x0000006158137220 */ /* 0x008fc80000400000 */
[----:B--2---:R-:W-:-:S05]  /*1df0*/  FFMA R89, R56, R96, R19 ;  /* 0x0000006038597223 */ /* 0x004fca0000000013 */
[----:B------:R0:W-:Y:S01]  /*1e00*/  @P2 STG.E desc[UR16][R12.64], R89 ;  /* 0x000000590c002986 */ /* 0x0001e2000c101910 */
[----:B------:R-:W-:Y:S01]  /*1e10*/  IADD3 R18, P2, R100, R22, RZ ;  /* 0x0000001664127210 */ /* 0x000fe20007f5e0ff */
[----:B------:R-:W-:-:S12]  /*1e20*/  @!P1 BRA `(.L_x_24) ;  /* 0x0000000000049947 */ /* 0x000fd80003800000 */
[----:B------:R1:W5:Y:S02]  /*1e30*/  LDG.E.LTC128B R88, desc[UR16][R8.64] ;  /* 0x0000001008587981 */ /* 0x000364000c1e1920 */
.L_x_24:
[----:B------:R-:W-:Y:S05]  /*1e40*/  BSYNC B1 ;  /* 0x0000000000017941 */ /* 0x000fea0003800000 */
.L_x_23:
[----:B-----5:R-:W-:Y:S01]  /*1e50*/  FMUL R56, R88, R97 ;  /* 0x0000006158387220 */ /* 0x020fe20000400000 */
[----:B-1----:R-:W-:Y:S01]  /*1e60*/  LEA R8, P3, R20, R12, 0x2 ;  /* 0x0000000c14087211 */ /* 0x002fe200078610ff */
[----:B------:R-:W-:Y:S01]  /*1e70*/  IMAD.X R19, R101, 0x1, R91, P2 ;  /* 0x0000000165137824 */ /* 0x000fe200010e065b */
[----:B------:R-:W-:Y:S01]  /*1e80*/  ISETP.GT.AND P2, PT, R98, 0x8, P0 ;  /* 0x000000086200780c */ /* 0x000fe20000744270 */
[----:B------:R-:W-:Y:S01]  /*1e90*/  FFMA R15, R57, R96, R56 ;  /* 0x00000060390f7223 */ /* 0x000fe20000000038 */
[----:B------:R-:W-:Y:S01]  /*1ea0*/  LEA.HI.X R9, R20, R13, R21, 0x2, P3 ;  /* 0x0000000d14097211 */ /* 0x000fe200018f1415 */
[----:B------:R-:W-:Y:S01]  /*1eb0*/  IMAD.WIDE.U32 R18, R6, UR8, R18 ;  /* 0x0000000806127c25 */ /* 0x000fe2000f8e0012 */
[C---:B------:R-:W-:Y:S01]  /*1ec0*/  LEA R10, P4, R14.reuse, UR10, 0x2 ;  /* 0x0000000a0e0a7c11 */ /* 0x040fe2000f8810ff */
[----:B------:R-:W-:Y:S02]  /*1ed0*/  BSSY B1, `(.L_x_25) ;  /* 0x0000008000017945 */ /* 0x000fe40003800000 */
[----:B------:R1:W-:Y:S01]  /*1ee0*/  @P1 STG.E desc[UR16][R8.64], R15 ;  /* 0x0000000f08001986 */ /* 0x0003e2000c101910 */
[----:B------:R-:W-:Y:S01]  /*1ef0*/  LEA.HI.X R11, R14, UR11, R11, 0x2, P4 ;  /* 0x0000000b0e0b7c11 */ /* 0x000fe2000a0f140b */
[----:B------:R-:W-:-:S02]  /*1f00*/  IMAD.MOV.U32 R23, RZ, RZ, R91 ;  /* 0x000000ffff177224 */ /* 0x000fc400078e005b */
[----:B------:R-:W-:Y:S02]  /*1f10*/  IMAD R108, R103, 0x7, RZ ;  /* 0x00000007676c7824 */ /* 0x000fe400078e02ff */
[----:B------:R-:W-:Y:S01]  /*1f20*/  IMAD.IADD R57, R113, 0x1, R19 ;  /* 0x0000000171397824 */ /* 0x000fe200078e0213 */
[----:B------:R-:W-:Y:S06]  /*1f30*/  @!P2 BRA `(.L_x_26) ;  /* 0x000000000004a947 */ /* 0x000fec0003800000 */
[----:B------:R2:W5:Y:S02]  /*1f40*/  LDG.E.LTC128B R88, desc[UR16][R10.64+0x20] ;  /* 0x000020100a587981 */ /* 0x000564000c1e1920 */
.L_x_26:
[----:B------:R-:W-:Y:S05]  /*1f50*/  BSYNC B1 ;  /* 0x0000000000017941 */ /* 0x000fea0003800000 */
.L_x_25:
[----:B------:R-:W-:Y:S01]  /*1f60*/  ISETP.GT.AND P3, PT, R98, 0x8, P6 ;  /* 0x000000086200780c */ /* 0x000fe20003764270 */
[----:B-1---5:R-:W-:Y:S01]  /*1f70*/  FMUL R15, R88, R97 ;  /* 0x00000061580f7220 */ /* 0x022fe20000400000 */
[----:B------:R-:W-:Y:S01]  /*1f80*/  ISETP.GT.AND P5, PT, R99, 0x8, PT ;  /* 0x000000086300780c */ /* 0x000fe20003fa4270 */
[----:B------:R-:W-:Y:S01]  /*1f90*/  IMAD.WIDE.U32 R22, R102, 0x7, R22 ;  /* 0x0000000766167825 */ /* 0x000fe200078e0016 */
[----:B------:R-:W-:-:S03]  /*1fa0*/  LEA R14, P1, R18, UR10, 0x2 ;  /* 0x0000000a120e7c11 */ /* 0x000fc6000f8210ff */
[----:B0-----:R-:W-:Y:S01]  /*1fb0*/  FFMA R89, R58, R96, R15 ;  /* 0x000000603a597223 */ /* 0x001fe2000000000f */
[----:B------:R-:W-:Y:S01]  /*1fc0*/  LOP3.LUT R130, R130, 0xfffffffb, RZ, 0xc0, !PT ;  /* 0xfffffffb82827812 */ /* 0x000fe200078ec0ff */
[----:B------:R-:W-:Y:S01]  /*1fd0*/  BSSY B1, `(.L_x_27) ;  /* 0x000000b000017945 */ /* 0x000fe20003800000 */
[----:B------:R-:W-:Y:S01]  /*1fe0*/  LEA.HI.X R15, R18, UR11, R57, 0x2, P1 ;  /* 0x0000000b120f7c11 */ /* 0x000fe200088f1439 */
[----:B------:R-:W-:Y:S01]  /*1ff0*/  IMAD.IADD R57, R23, 0x1, R108 ;  /* 0x0000000117397824 */ /* 0x000fe200078e026c */
[----:B------:R-:W-:Y:S01]  /*2000*/  IADD3 R19, P1, R104, R22, RZ ;  /* 0x0000001668137210 */ /* 0x000fe20007f3e0ff */
[----:B------:R0:W-:Y:S01]  /*2010*/  @P2 STG.E desc[UR16][R12.64+0x20], R89 ;  /* 0x000020590c002986 */ /* 0x0001e2000c101910 */
[----:B------:R-:W-:-:S03]  /*2020*/  ISETP.GT.AND P2, PT, R98, RZ, P5 ;  /* 0x000000ff6200720c */ /* 0x000fc60002f44270 */
[----:B------:R-:W-:Y:S01]  /*2030*/  IMAD.X R58, R57, 0x1, R107, P1 ;  /* 0x00000001393a7824 */ /* 0x000fe200008e066b */
[----:B------:R-:W-:Y:S02]  /*2040*/  @P5 LOP3.LUT R130, R130, 0x4, RZ, 0xfc, !PT ;  /* 0x0000000482825812 */ /* 0x000fe400078efcff */
[----:B------:R-:W-:Y:S01]  /*2050*/  LEA R18, P1, R19, UR10, 0x2 ;  /* 0x0000000a13127c11 */ /* 0x000fe2000f8210ff */
[----:B------:R-:W-:-:S12]  /*2060*/  @!P3 BRA `(.L_x_28) ;  /* 0x000000000004b947 */ /* 0x000fd80003800000 */
[----:B------:R1:W5:Y:S02]  /*2070*/  LDG.E.LTC128B R88, desc[UR16][R14.64+0x20] ;  /* 0x000020100e587981 */ /* 0x000364000c1e1920 */
.L_x_28:
[----:B------:R-:W-:Y:S05]  /*2080*/  BSYNC B1 ;  /* 0x0000000000017941 */ /* 0x000fea0003800000 */
.L_x_27:
[----:B-----5:R-:W-:Y:S01]  /*2090*/  FMUL R56, R88, R97 ;  /* 0x0000006158387220 */ /* 0x020fe20000400000 */
[----:B------:R-:W-:Y:S01]  /*20a0*/  IMAD.MOV.U32 R116, RZ, RZ, R88 ;  /* 0x000000ffff747224 */ /* 0x000fe200078e0058 */
[----:B------:R-:W-:Y:S02]  /*20b0*/  LEA.HI.X R19, R19, UR11, R58, 0x2, P1 ;  /* 0x0000000b13137c11 */ /* 0x000fe400088f143a */
[----:B------:R-:W-:-:S05]  /*20c0*/  FFMA R59, R59, R96, R56 ;  /* 0x000000603b3b7223 */ /* 0x000fca0000000038 */
[----:B------:R3:W-:Y:S04]  /*20d0*/  @P3 STG.E desc[UR16][R8.64+0x20], R59 ;  /* 0x0000203b08003986 */ /* 0x0007e8000c101910 */
[----:B------:R4:W3:Y:S01]  /*20e0*/  @P2 LDG.E.LTC128B R116, desc[UR16][R18.64] ;  /* 0x0000001012742981 */ /* 0x0008e2000c1e1920 */
[----:B------:R-:W-:Y:S01]  /*20f0*/  IADD3 R22, P1, R22, R102, RZ ;  /* 0x0000006616167210 */ /* 0x000fe20007f3e0ff */
[----:B------:R-:W-:Y:S01]  /*2100*/  IMAD.WIDE.U32 R136, R20, 0x1c, R8 ;  /* 0x0000001c14887825 */ /* 0x000fe200078e0008 */
[----:B------:R-:W-:-:S03]  /*2110*/  ISETP.GT.AND P4, PT, R99, 0x9, PT ;  /* 0x000000096300780c */ /* 0x000fc60003f84270 */
[----:B------:R-:W-:Y:S02]  /*2120*/  IMAD.X R23, R57, 0x1, R103, P1 ;  /* 0x0000000139177824 */ /* 0x000fe400008e0667 */
[----:B------:R-:W-:-:S04]  /*2130*/  IMAD.WIDE.U32 R138, R102, 0x7, R22 ;  /* 0x00000007668a7825 */ /* 0x000fc800078e0016 */
[----:B------:R-:W-:Y:S01]  /*2140*/  IMAD.IADD R140, R108, 0x1, R139 ;  /* 0x000000016c8c7824 */ /* 0x000fe200078e028b */
[----:B------:R-:W-:Y:S01]  /*2150*/  IADD3 R56, P1, R138, R102, RZ ;  /* 0x000000668a387210 */ /* 0x000fe20007f3e0ff */
[----:B----4-:R-:W-:-:S04]  /*2160*/  IMAD R19, R21, 0x1c, RZ ;  /* 0x0000001c15137824 */ /* 0x010fc800078e02ff */
[----:B------:R-:W-:Y:S02]  /*2170*/  IMAD.X R57, R140, 0x1, R103, P1 ;  /* 0x000000018c397824 */ /* 0x000fe400008e0667 */
[----:B------:R-:W-:Y:S02]  /*2180*/  IMAD.IADD R19, R137, 0x1, R19 ;  /* 0x0000000189137824 */ /* 0x000fe400078e0213 */
[----:B------:R-:W-:-:S04]  /*2190*/  IMAD.WIDE.U32 R90, R102, 0x7, R56 ;  /* 0x00000007665a7825 */ /* 0x000fc800078e0038 */
[----:B------:R-:W-:Y:S01]  /*21a0*/  IMAD.IADD R142, R108, 0x1, R91 ;  /* 0x000000016c8e7824 */ /* 0x000fe200078e025b */
[----:B------:R-:W-:-:S05]  /*21b0*/  IADD3 R88, P1, R90, R102, RZ ;  /* 0x000000665a587210 */ /* 0x000fca0007f3e0ff */
[----:B0-----:R-:W-:Y:S02]  /*21c0*/  IMAD.X R89, R142, 0x1, R103, P1 ;  /* 0x000000018e597824 */ /* 0x001fe400008e0667 */
[----:B------:R-:W-:-:S04]  /*21d0*/  IMAD.WIDE.U32 R94, R102, 0x7, R88 ;  /* 0x00000007665e7825 */ /* 0x000fc800078e0058 */
[----:B------:R-:W-:Y:S01]  /*21e0*/  IMAD.IADD R132, R108, 0x1, R95 ;  /* 0x000000016c847824 */ /* 0x000fe200078e025f */
[----:B------:R-:W-:-:S05]  /*21f0*/  IADD3 R92, P1, R94, R102, RZ ;  /* 0x000000665e5c7210 */ /* 0x000fca0007f3e0ff */
[----:B------:R-:W-:Y:S02]  /*2200*/  IMAD.X R93, R132, 0x1, R103, P1 ;  /* 0x00000001845d7824 */ /* 0x000fe400008e0667 */
[----:B------:R-:W-:-:S04]  /*2210*/  IMAD.WIDE.U32 R126, R102, 0x7, R92 ;  /* 0x00000007667e7825 */ /* 0x000fc800078e005c */
[----:B------:R-:W-:Y:S01]  /*2220*/  IMAD.IADD R114, R108, 0x1, R127 ;  /* 0x000000016c727824 */ /* 0x000fe200078e027f */
[----:B------:R-:W-:-:S05]  /*2230*/  IADD3 R124, P1, R126, R102, RZ ;  /* 0x000000667e7c7210 */ /* 0x000fca0007f3e0ff */
[----:B------:R-:W-:Y:S02]  /*2240*/  IMAD.X R125, R114, 0x1, R103, P1 ;  /* 0x00000001727d7824 */ /* 0x000fe400008e0667 */
[----:B------:R-:W-:-:S04]  /*2250*/  IMAD.WIDE.U32 R122, R102, 0x7, R124 ;  /* 0x00000007667a7825 */ /* 0x000fc800078e007c */
[----:B------:R-:W-:Y:S01]  /*2260*/  IMAD.IADD R112, R108, 0x1, R123 ;  /* 0x000000016c707824 */ /* 0x000fe200078e027b */
[----:B------:R-:W-:-:S05]  /*2270*/  IADD3 R120, P1, R122, R102, RZ ;  /* 0x000000667a787210 */ /* 0x000fca0007f3e0ff */
[----:B------:R-:W-:Y:S01]  /*2280*/  IMAD.X R121, R112, 0x1, R103, P1 ;  /* 0x0000000170797824 */ /* 0x000fe200008e0667 */
[----:B------:R-:W-:Y:S01]  /*2290*/  IADD3 R18, P1, R22, R104, RZ ;  /* 0x0000006816127210 */ /* 0x000fe20007f3e0ff */
[----:B------:R-:W-:-:S04]  /*22a0*/  IMAD.WIDE.U32 R118, R102, 0x7, R120 ;  /* 0x0000000766767825 */ /* 0x000fc800078e0078 */
[----:B------:R-:W-:Y:S01]  /*22b0*/  IMAD.X R23, R23, 0x1, R107, P1 ;  /* 0x0000000117177824 */ /* 0x000fe200008e066b */
[----:B------:R-:W-:Y:S01]  /*22c0*/  IADD3 R131, P1, P3, R104, R102, R118 ;  /* 0x0000006668837210 */ /* 0x000fe20007b3e076 */
[----:B------:R-:W-:-:S05]  /*22d0*/  IMAD.IADD R133, R108, 0x1, R119 ;  /* 0x000000016c857824 */ /* 0x000fca00078e0277 */
[----:B------:R-:W-:Y:S02]  /*22e0*/  IADD3.X R110, R107, R103, R133, P1, P3 ;  /* 0x000000676b6e7210 */ /* 0x000fe40000fe6485 */
[----:B------:R-:W-:-:S04]  /*22f0*/  LEA R22, P1, R18, UR10, 0x2 ;  /* 0x0000000a12167c11 */ /* 0x000fc8000f8210ff */
[----:B------:R-:W-:Y:S01]  /*2300*/  LEA.HI.X R23, R18, UR11, R23, 0x2, P1 ;  /* 0x0000000b12177c11 */ /* 0x000fe200088f1417 */
[----:B------:R-:W-:Y:S01]  /*2310*/  IMAD.MOV.U32 R18, RZ, RZ, R136 ;  /* 0x000000ffff127224 */ /* 0x000fe200078e0088 */
[----:B------:R-:W-:Y:S01]  /*2320*/  ISETP.GT.AND P1, PT, R98, RZ, P4 ;  /* 0x000000ff6200720c */ /* 0x000fe20002724270 */
[----:B---3--:R-:W-:-:S04]  /*2330*/  FMUL R59, R116, R97 ;  /* 0x00000061743b7220 */ /* 0x008fc80000400000 */
[----:B------:R-:W-:-:S05]  /*2340*/  FFMA R109, R60, R96, R59 ;  /* 0x000000603c6d7223 */ /* 0x000fca000000003b */
[----:B------:R0:W-:Y:S04]  /*2350*/  @P2 STG.E desc[UR16][R18.64], R109 ;  /* 0x0000006d12002986 */ /* 0x0001e8000c101910 */
[----:B------:R-:W3:Y:S01]  /*2360*/  @P1 LDG.E.LTC128B R116, desc[UR16][R22.64] ;  /* 0x0000001016741981 */ /* 0x000ee2000c1e1920 */
[----:B------:R-:W-:Y:S01]  /*2370*/  IMAD.WIDE.U32 R58, R102, 0x7, R16 ;  /* 0x00000007663a7825 */ /* 0x000fe200078e0010 */
[----:B------:R-:W-:Y:S01]  /*2380*/  SHF.L.U64.HI R111, R20, 0x5, R21 ;  /* 0x00000005146f7819 */ /* 0x000fe20000010215 */
[----:B------:R-:W-:Y:S02]  /*2390*/  BSSY B1, `(.L_x_29) ;  /* 0x0000017000017945 */ /* 0x000fe40003800000 */
[----:B------:R-:W-:Y:S02]  /*23a0*/  IMAD.IADD R59, R108, 0x1, R59 ;  /* 0x000000016c3b7824 */ /* 0x000fe400078e023b */
[----:B0-----:R-:W-:-:S02]  /*23b0*/  IMAD.SHL.U32 R109, R20, 0x20, RZ ;  /* 0x00000020146d7824 */ /* 0x001fc400078e00ff */
[----:B------:R-:W-:-:S03]  /*23c0*/  IMAD.WIDE.U32 R16, R115, R102, R58 ;  /* 0x0000006673107225 */ /* 0x000fc600078e003a */
[----:B------:R-:W-:-:S04]  /*23d0*/  IADD3 R128, P2, R100, R16, RZ ;  /* 0x0000001064807210 */ /* 0x000fc80007f5e0ff */
[----:B------:R-:W-:-:S03]  /*23e0*/  IADD3.X R129, R101, R117, R17, P2, !PT ;  /* 0x0000007565817210 */ /* 0x000fc600017fe411 */
[----:B------:R-:W-:-:S04]  /*23f0*/  IMAD.WIDE.U32 R128, R6, UR8, R128 ;  /* 0x0000000806807c25 */ /* 0x000fc8000f8e0080 */
[----:B------:R-:W-:Y:S01]  /*2400*/  IMAD.IADD R17, R113, 0x1, R129 ;  /* 0x0000000171117824 */ /* 0x000fe200078e0281 */
[----:B------:R-:W-:-:S04]  /*2410*/  LEA R16, P2, R128, UR10, 0x2 ;  /* 0x0000000a80107c11 */ /* 0x000fc8000f8410ff */
[----:B------:R-:W-:Y:S02]  /*2420*/  LEA.HI.X R17, R128, UR11, R17, 0x2, P2 ;  /* 0x0000000b80117c11 */ /* 0x000fe400090f1411 */
[----:B------:R-:W-:-:S05]  /*2430*/  IADD3 R20, P2, R109, R8, RZ ;  /* 0x000000086d147210 */ /* 0x000fca0007f5e0ff */
[----:B------:R-:W-:Y:S01]  /*2440*/  IMAD.X R21, R111, 0x1, R9, P2 ;  /* 0x000000016f157824 */ /* 0x000fe200010e0609 */
[----:B------:R-:W-:-:S05]  /*2450*/  IADD3 R134, P2, R58, R102, RZ ;  /* 0x000000663a867210 */ /* 0x000fca0007f5e0ff */
[----:B------:R-:W-:Y:S01]  /*2460*/  IMAD.X R135, R59, 0x1, R103, P2 ;  /* 0x000000013b877824 */ /* 0x000fe200010e0667 */
[----:B------:R-:W-:Y:S01]  /*2470*/  ISETP.GT.AND P2, PT, R98, 0x8, P5 ;  /* 0x000000086200780c */ /* 0x000fe20002f44270 */
[----:B---3--:R-:W-:-:S04]  /*2480*/  FMUL R22, R116, R97 ;  /* 0x0000006174167220 */ /* 0x008fc80000400000 */
[----:B------:R-:W-:Y:S01]  /*2490*/  FFMA R129, R61, R96, R22 ;  /* 0x000000603d817223 */ /* 0x000fe20000000016 */
[----:B------:R-:W-:-:S04]  /*24a0*/  IMAD.WIDE.U32 R22, R115, R102, R134 ;  /* 0x0000006673167225 */ /* 0x000fc800078e0086 */
[----:B------:R0:W-:Y:S01]  /*24b0*/  @P1 STG.E desc[UR16][R20.64], R129 ;  /* 0x0000008114001986 */ /* 0x0001e2000c101910 */
[----:B------:R-:W-:-:S04]  /*24c0*/  IADD3 R60, P1, R100, R22, RZ ;  /* 0x00000016643c7210 */ /* 0x000fc80007f3e0ff */
[----:B------:R-:W-:Y:S01]  /*24d0*/  IADD3.X R61, R101, R117, R23, P1, !PT ;  /* 0x00000075653d7210 */ /* 0x000fe20000ffe417 */
[----:B------:R-:W-:Y:S08]  /*24e0*/  @!P2 BRA `(.L_x_30) ;  /* 0x000000000004a947 */ /* 0x000ff00003800000 */
[----:B------:R3:W5:Y:S02]  /*24f0*/  LDG.E.LTC128B R116, desc[UR16][R16.64+0x20] ;  /* 0x0000201010747981 */ /* 0x000764000c1e1920 */
.L_x_30:
[----:B------:R-:W-:Y:S05]  /*2500*/  BSYNC B1 ;  /* 0x0000000000017941 */ /* 0x000fea0003800000 */
.L_x_29:
[----:B-----5:R-:W-:Y:S01]  /*2510*/  FMUL R23, R116, R97 ;  /* 0x0000006174177220 */ /* 0x020fe20000400000 */
[----:B------:R-:W-:Y:S01]  /*2520*/  IMAD.WIDE.U32 R60, R6, UR8, R60 ;  /* 0x00000008063c7c25 */ /* 0x000fe2000f8e003c */
[----:B------:R-:W-:Y:S03]  /*2530*/  BSSY B1, `(.L_x_31) ;  /* 0x0000009000017945 */ /* 0x000fe60003800000 */
[----:B0-----:R-:W-:Y:S01]  /*2540*/  FFMA R129, R62, R96, R23 ;  /* 0x000000603e817223 */ /* 0x001fe20000000017 */
[----:B------:R-:W-:Y:S01]  /*2550*/  IMAD.IADD R23, R113, 0x1, R61 ;  /* 0x0000000171177824 */ /* 0x000fe200078e023d */
[----:B------:R-:W-:-:S03]  /*2560*/  LEA R22, P1, R60, UR10, 0x2 ;  /* 0x0000000a3c167c11 */ /* 0x000fc6000f8210ff */
[----:B------:R0:W-:Y:S01]  /*2570*/  @P2 STG.E desc[UR16][R18.64+0x20], R129 ;  /* 0x0000208112002986 */ /* 0x0001e2000c101910 */
[----:B------:R-:W-:Y:S02]  /*2580*/  ISETP.GT.AND P2, PT, R98, 0x8, P4 ;  /* 0x000000086200780c */ /* 0x000fe40002744270 */
[----:B------:R-:W-:-:S11]  /*2590*/  LEA.HI.X R23, R60, UR11, R23, 0x2, P1 ;  /* 0x0000000b3c177c11 */ /* 0x000fd600088f1417 */
[----:B0-----:R-:W-:Y:S05]  /*25a0*/  @!P2 BRA `(.L_x_32) ;  /* 0x000000000004a947 */ /* 0x001fea0003800000 */
[----:B------:R0:W5:Y:S02]  /*25b0*/  LDG.E.LTC128B R116, desc[UR16][R22.64+0x20] ;  /* 0x0000201016747981 */ /* 0x000164000c1e1920 */
.L_x_32:
[----:B------:R-:W-:Y:S05]  /*25c0*/  BSYNC B1 ;  /* 0x0000000000017941 */ /* 0x000fea0003800000 */
.L_x_31:
[----:B------:R-:W-:Y:S01]  /*25d0*/  IADD3 R138, P1, R104, R138, RZ ;  /* 0x0000008a688a7210 */ /* 0x000fe20007f3e0ff */
[----:B-----5:R-:W-:Y:S01]  /*25e0*/  FMUL R60, R116, R97 ;  /* 0x00000061743c7220 */ /* 0x020fe20000400000 */
[----:B------:R-:W-:Y:S01]  /*25f0*/  ISETP.GT.AND P3, PT, R99, 0x10, PT ;  /* 0x000000106300780c */ /* 0x000fe20003f64270 */
[----:B------:R-:W-:Y:S01]  /*2600*/  BSSY B1, `(.L_x_33) ;  /* 0x000000d000017945 */ /* 0x000fe20003800000 */
[----:B------:R-:W-:Y:S01]  /*2610*/  LOP3.LUT R130, R130, 0xffffffef, RZ, 0xc0, !PT ;  /* 0xffffffef82827812 */ /* 0x000fe200078ec0ff */
[----:B------:R-:W-:Y:S01]  /*2620*/  IMAD.X R61, R140, 0x1, R107, P1 ;  /* 0x000000018c3d7824 */ /* 0x000fe200008e066b */
[----:B------:R-:W-:Y:S01]  /*2630*/  IADD3 R62, P1, R109, R136, RZ ;  /* 0x000000886d3e7210 */ /* 0x000fe20007f3e0ff */
[----:B------:R-:W-:-:S04]  /*2640*/  FFMA R129, R63, R96, R60 ;  /* 0x000000603f817223 */ /* 0x000fc8000000003c */
[----:B------:R-:W-:Y:S01]  /*2650*/  IMAD.X R63, R111, 0x1, R19, P1 ;  /* 0x000000016f3f7824 */ /* 0x000fe200008e0613 */
[----:B------:R-:W-:Y:S01]  /*2660*/  ISETP.GT.AND P1, PT, R98, RZ, P3 ;  /* 0x000000ff6200720c */ /* 0x000fe20001f24270 */
[----:B------:R4:W-:Y:S01]  /*2670*/  @P2 STG.E desc[UR16][R20.64+0x20], R129 ;  /* 0x0000208114002986 */ /* 0x0009e2000c101910 */
[----:B------:R-:W-:Y:S02]  /*2680*/  LEA R60, P2, R138, UR10, 0x2 ;  /* 0x0000000a8a3c7c11 */ /* 0x000fe4000f8410ff */
[----:B------:R-:W-:Y:S02]  /*2690*/  @P3 LOP3.LUT R130, R130, 0x10, RZ, 0xfc, !PT ;  /* 0x0000001082823812 */ /* 0x000fe400078efcff */
[----:B------:R-:W-:-:S07]  /*26a0*/  LEA.HI.X R61, R138, UR11, R61, 0x2, P2 ;  /* 0x0000000b8a3d7c11 */ /* 0x000fce00090f143d */
[----:B----4-:R-:W-:Y:S05]  /*26b0*/  @!P1 BRA `(.L_x_34) ;  /* 0x0000000000049947 */ /* 0x010fea0003800000 */
[----:B------:R4:W5:Y:S02]  /*26c0*/  LDG.E.LTC128B R116, desc[UR16][R60.64] ;  /* 0x000000103c747981 */ /* 0x000964000c1e1920 */
.L_x_34:
[----:B------:R-:W-:Y:S05]  /*26d0*/  BSYNC B1 ;  /* 0x0000000000017941 */ /* 0x000fea0003800000 */
.L_x_33:
[----:B----45:R-:W-:Y:S01]  /*26e0*/  FMUL R61, R116, R97 ;  /* 0x00000061743d7220 */ /* 0x030fe20000400000 */
[----:B------:R-:W-:Y:S01]  /*26f0*/  IMAD.WIDE.U32 R58, R102, 0x7, R58 ;  /* 0x00000007663a7825 */ /* 0x000fe200078e003a */
[----:B------:R-:W-:Y:S01]  /*2700*/  ISETP.GT.AND P2, PT, R99, 0x11, PT ;  /* 0x000000116300780c */ /* 0x000fe20003f44270 */
[----:B------:R-:W-:Y:S02]  /*2710*/  BSSY B1, `(.L_x_35) ;  /* 0x00000aa000017945 */ /* 0x000fe40003800000 */
[----:B------:R-:W-:Y:S01]  /*2720*/  FFMA R91, R64, R96, R61 ;  /* 0x00000060405b7223 */ /* 0x000fe2000000003d */
[----:B------:R-:W-:-:S04]  /*2730*/  IMAD.WIDE.U32 R134, R102, 0x7, R134 ;  /* 0x0000000766867825 */ /* 0x000fc800078e0086 */
[----:B------:R4:W-:Y:S01]  /*2740*/  @P1 STG.E desc[UR16][R62.64], R91 ;  /* 0x0000005b3e001986 */ /* 0x0009e2000c101910 */
[----:B------:R-:W-:-:S05]  /*2750*/  IADD3 R56, P1, R56, R104, RZ ;  /* 0x0000006838387210 */ /* 0x000fca0007f3e0ff */
[----:B------:R-:W-:Y:S01]  /*2760*/  IMAD.X R57, R57, 0x1, R107, P1 ;  /* 0x0000000139397824 */ /* 0x000fe200008e066b */
[----:B------:R-:W-:-:S04]  /*2770*/  LEA R128, P1, R56, UR10, 0x2 ;  /* 0x0000000a38807c11 */ /* 0x000fc8000f8210ff */
[----:B------:R-:W-:Y:S02]  /*2780*/  LEA.HI.X R129, R56, UR11, R57, 0x2, P1 ;  /* 0x0000000b38817c11 */ /* 0x000fe400088f1439 */
[----:B------:R-:W-:-:S05]  /*2790*/  IADD3 R60, P1, R109, R20, RZ ;  /* 0x000000146d3c7210 */ /* 0x000fca0007f3e0ff */
[----:B------:R-:W-:Y:S01]  /*27a0*/  IMAD.X R61, R111, 0x1, R21, P1 ;  /* 0x000000016f3d7824 */ /* 0x000fe200008e0615 */
[----:B------:R-:W-:-:S04]  /*27b0*/  IADD3 R138, P1, R58, R102, RZ ;  /* 0x000000663a8a7210 */ /* 0x000fc80007f3e0ff */
[----:B------:R-:W-:Y:S02]  /*27c0*/  IADD3.X R139, R103, R108, R59, P1, !PT ;  /* 0x0000006c678b7210 */ /* 0x000fe40000ffe43b */
[-C--:B------:R-:W-:Y:S01]  /*27d0*/  IADD3 R140, P1, R134, R102.reuse, RZ ;  /* 0x00000066868c7210 */ /* 0x080fe20007f3e0ff */
[----:B------:R-:W-:-:S03]  /*27e0*/  IMAD.WIDE.U32 R56, R115, R102, R138 ;  /* 0x0000006673387225 */ /* 0x000fc600078e008a */
[----:B------:R-:W-:Y:S01]  /*27f0*/  IADD3.X R141, R103, R108, R135, P1, !PT ;  /* 0x0000006c678d7210 */ /* 0x000fe20000ffe487 */
[----:B------:R-:W-:Y:S01]  /*2800*/  IMAD.WIDE.U32 R138, R102, 0x7, R138 ;  /* 0x00000007668a7825 */ /* 0x000fe200078e008a */
[----:B------:R-:W-:-:S03]  /*2810*/  IADD3 R56, P1, R100, R56, RZ ;  /* 0x0000003864387210 */ /* 0x000fc60007f3e0ff */
[----:B------:R-:W-:Y:S01]  /*2820*/  IMAD.WIDE.U32 R58, R115, R102, R140 ;  /* 0x00000066733a7225 */ /* 0x000fe200078e008c */
[----:B------:R-:W-:-:S03]  /*2830*/  IADD3.X R57, R101, R117, R57, P1, !PT ;  /* 0x0000007565397210 */ /* 0x000fc60000ffe439 */
[----:B------:R-:W-:Y:S01]  /*2840*/  IMAD.WIDE.U32 R140, R102, 0x7, R140 ;  /* 0x00000007668c7825 */ /* 0x000fe200078e008c */
[----:B------:R-:W-:-:S03]  /*2850*/  IADD3 R134, P1, R100, R58, RZ ;  /* 0x0000003a64867210 */ /* 0x000fc60007f3e0ff */
[----:B------:R-:W-:Y:S01]  /*2860*/  IMAD.WIDE.U32 R56, R6, UR8, R56 ;  /* 0x0000000806387c25 */ /* 0x000fe2000f8e0038 */
[----:B------:R-:W-:-:S03]  /*2870*/  IADD3.X R135, R101, R117, R59, P1, !PT ;  /* 0x0000007565877210 */ /* 0x000fc60000ffe43b */
[----:B------:R-:W-:Y:S01]  /*2880*/  IMAD.IADD R57, R113, 0x1, R57 ;  /* 0x0000000171397824 */ /* 0x000fe200078e0239 */
[----:B------:R-:W-:Y:S01]  /*2890*/  LEA R58, P1, R56, UR10, 0x2 ;  /* 0x0000000a383a7c11 */ /* 0x000fe2000f8210ff */
[----:B------:R-:W-:-:S03]  /*28a0*/  IMAD.WIDE.U32 R134, R6, UR8, R134 ;  /* 0x0000000806867c25 */ /* 0x000fc6000f8e0086 */
[----:B------:R-:W-:Y:S01]  /*28b0*/  LEA.HI.X R59, R56, UR11, R57, 0x2, P1 ;  /* 0x0000000b383b7c11 */ /* 0x000fe200088f1439 */
[----:B------:R-:W-:Y:S01]  /*28c0*/  IMAD.IADD R57, R113, 0x1, R135 ;  /* 0x0000000171397824 */ /* 0x000fe200078e0287 */
[----:B------:R-:W-:-:S04]  /*28d0*/  LEA R56, P1, R134, UR10, 0x2 ;  /* 0x0000000a86387c11 */ /* 0x000fc8000f8210ff */
[----:B------:R-:W-:Y:S02]  /*28e0*/  LEA.HI.X R57, R134, UR11, R57, 0x2, P1 ;  /* 0x0000000b86397c11 */ /* 0x000fe400088f1439 */
[----:B------:R-:W-:-:S05]  /*28f0*/  IADD3 R90, P1, R104, R90, RZ ;  /* 0x0000005a685a7210 */ /* 0x000fca0007f3e0ff */
[----:B----4-:R-:W-:Y:S01]  /*2900*/  IMAD.X R91, R142, 0x1, R107, P1 ;  /* 0x000000018e5b7824 */ /* 0x010fe200008e066b */
[----:B------:R-:W-:-:S04]  /*2910*/  LEA R134, P1, R90, UR10, 0x2 ;  /* 0x0000000a5a867c11 */ /* 0x000fc8000f8210ff */
[----:B------:R-:W-:Y:S02]  /*2920*/  LEA.HI.X R135, R90, UR11, R91, 0x2, P1 ;  /* 0x0000000b5a877c11 */ /* 0x000fe400088f145b */
[----:B------:R-:W-:-:S05]  /*2930*/  IADD3 R64, P1, R88, R104, RZ ;  /* 0x0000006858407210 */ /* 0x000fca0007f3e0ff */
[----:B------:R-:W-:Y:S01]  /*2940*/  IMAD.X R89, R89, 0x1, R107, P1 ;  /* 0x0000000159597824 */ /* 0x000fe200008e066b */
[----:B------:R-:W-:-:S04]  /*2950*/  LEA R136, P1, R64, UR10, 0x2 ;  /* 0x0000000a40887c11 */ /* 0x000fc8000f8210ff */
[----:B------:R-:W-:Y:S02]  /*2960*/  LEA.HI.X R137, R64, UR11, R89, 0x2, P1 ;  /* 0x0000000b40897c11 */ /* 0x000fe400088f1459 */
        /* <DEDUP_REMOVED lines=21> */
[----:B------:R-:W-:Y:S01]  /*2ac0*/  IMAD.X R95, R132, 0x1, R107, P1 ;  /* 0x00000001845f7824 */ /* 0x000fe200008e066b */
        /* <DEDUP_REMOVED lines=90> */
[----:B------:R-:W-:Y:S02]  /*3070*/  IADD3.X R133, R103, R108, R157, P1, !PT ;  /* 0x0000006c67857210 */ /* 0x000fe40000ffe49d */
[----:B------:R-:W-:Y:S02]  /*3080*/  LEA R106, P1, R131, UR10, 0x2 ;  /* 0x0000000a836a7c11 */ /* 0x000fe4000f8210ff */
[----:B------:R-:W-:Y:S01]  /*3090*/  P2R R108, PR, RZ, 0x4 ;  /* 0x00000004ff6c7803 */ /* 0x000fe20000000000 */
[----:B------:R-:W-:Y:S01]  /*30a0*/  IMAD.WIDE.U32 R114, R115, R102, R132 ;  /* 0x0000006673727225 */ /* 0x000fe200078e0084 */
[----:B------:R-:W-:Y:S02]  /*30b0*/  LEA.HI.X R107, R131, UR11, R110, 0x2, P1 ;  /* 0x0000000b836b7c11 */ /* 0x000fe400088f146e */
[----:B------:R-:W-:-:S04]  /*30c0*/  IADD3 R102, P1, R100, R118, RZ ;  /* 0x0000007664667210 */ /* 0x000fc80007f3e0ff */
[----:B------:R-:W-:Y:S02]  /*30d0*/  IADD3.X R103, R101, R117, R119, P1, !PT ;  /* 0x0000007565677210 */ /* 0x000fe40000ffe477 */
[----:B------:R-:W-:Y:S01]  /*30e0*/  IADD3 R114, P1, R100, R114, RZ ;  /* 0x0000007264727210 */ /* 0x000fe20007f3e0ff */
[----:B------:R-:W-:-:S03]  /*30f0*/  IMAD.WIDE.U32 R102, R6, UR8, R102 ;  /* 0x0000000806667c25 */ /* 0x000fc6000f8e0066 */
[----:B------:R-:W-:Y:S01]  /*3100*/  IADD3.X R115, R101, R117, R115, P1, !PT ;  /* 0x0000007565737210 */ /* 0x000fe20000ffe473 */
[----:B------:R-:W-:Y:S01]  /*3110*/  IMAD.IADD R101, R113, 0x1, R103 ;  /* 0x0000000171657824 */ /* 0x000fe200078e0267 */
[----:B------:R-:W-:Y:S01]  /*3120*/  LEA R100, P1, R102, UR10, 0x2 ;  /* 0x0000000a66647c11 */ /* 0x000fe2000f8210ff */
[----:B------:R-:W-:-:S03]  /*3130*/  IMAD.WIDE.U32 R114, R6, UR8, R114 ;  /* 0x0000000806727c25 */ /* 0x000fc6000f8e0072 */
[----:B------:R-:W-:Y:S01]  /*3140*/  LEA.HI.X R101, R102, UR11, R101, 0x2, P1 ;  /* 0x0000000b66657c11 */ /* 0x000fe200088f1465 */
[----:B------:R-:W-:Y:S01]  /*3150*/  IMAD.IADD R113, R113, 0x1, R115 ;  /* 0x0000000171717824 */ /* 0x000fe200078e0273 */
[----:B------:R-:W-:-:S04]  /*3160*/  LEA R102, P1, R114, UR10, 0x2 ;  /* 0x0000000a72667c11 */ /* 0x000fc8000f8210ff */
[----:B------:R-:W-:Y:S02]  /*3170*/  LEA.HI.X R103, R114, UR11, R113, 0x2, P1 ;  /* 0x0000000b72677c11 */ /* 0x000fe400088f1471 */
[----:B------:R-:W-:-:S13]  /*3180*/  ISETP.GT.AND P1, PT, R98, RZ, P2 ;  /* 0x000000ff6200720c */ /* 0x000fda0001724270 */
[----:B------:R-:W-:Y:S05]  /*3190*/  @!P1 BRA `(.L_x_36) ;  /* 0x0000000000049947 */ /* 0x000fea0003800000 */
[----:B------:R4:W5:Y:S02]  /*31a0*/  LDG.E.LTC128B R116, desc[UR16][R128.64] ;  /* 0x0000001080747981 */ /* 0x000964000c1e1920 */
.L_x_36:
[----:B------:R-:W-:Y:S05]  /*31b0*/  BSYNC B1 ;  /* 0x0000000000017941 */ /* 0x000fea0003800000 */
.L_x_35:
[----:B-----5:R-:W-:Y:S01]  /*31c0*/  FMUL R6, R116, R97 ;  /* 0x0000006174067220 */ /* 0x020fe20000400000 */
[----:B------:R-:W-:Y:S03]  /*31d0*/  BSSY B1, `(.L_x_37) ;  /* 0x0000006000017945 */ /* 0x000fe60003800000 */
[----:B------:R-:W-:-:S05]  /*31e0*/  FFMA R65, R65, R96, R6 ;  /* 0x0000006041417223 */ /* 0x000fca0000000006 */
[----:B------:R0:W-:Y:S01]  /*31f0*/  @P1 STG.E desc[UR16][R60.64], R65 ;  /* 0x000000413c001986 */ /* 0x0001e2000c101910 */
[----:B------:R-:W-:-:S13]  /*3200*/  ISETP.GT.AND P1, PT, R98, 0x8, P3 ;  /* 0x000000086200780c */ /* 0x000fda0001f24270 */
[----:B0-----:R-:W-:Y:S05]  /*3210*/  @!P1 BRA `(.L_x_38) ;  /* 0x0000000000049947 */ /* 0x001fea0003800000 */
[----:B------:R0:W5:Y:S02]  /*3220*/  LDG.E.LTC128B R116, desc[UR16][R58.64+0x20] ;  /* 0x000020103a747981 */ /* 0x000164000c1e1920 */
.L_x_38:
[----:B------:R-:W-:Y:S05]  /*3230*/  BSYNC B1 ;  /* 0x0000000000017941 */ /* 0x000fea0003800000 */
.L_x_37:
[----:B-----5:R-:W-:Y:S01]  /*3240*/  FMUL R65, R116, R97 ;  /* 0x0000006174417220 */ /* 0x020fe20000400000 */
[----:B------:R-:W-:Y:S03]  /*3250*/  BSSY B1, `(.L_x_39) ;  /* 0x0000006000017945 */ /* 0x000fe60003800000 */
[----:B------:R-:W-:-:S05]  /*3260*/  FFMA R65, R66, R96, R65 ;  /* 0x0000006042417223 */ /* 0x000fca0000000041 */
[----:B------:R0:W-:Y:S01]  /*3270*/  @P1 STG.E desc[UR16][R62.64+0x20], R65 ;  /* 0x000020413e001986 */ /* 0x0001e2000c101910 */
[----:B------:R-:W-:-:S13]  /*3280*/  ISETP.GT.AND P1, PT, R98, 0x8, P2 ;  /* 0x000000086200780c */ /* 0x000fda0001724270 */
[----:B0-----:R-:W-:Y:S05]  /*3290*/  @!P1 BRA `(.L_x_40) ;  /* 0x0000000000049947 */ /* 0x001fea0003800000 */
[----:B------:R0:W5:Y:S02]  /*32a0*/  LDG.E.LTC128B R116, desc[UR16][R56.64+0x20] ;  /* 0x0000201038747981 */ /* 0x000164000c1e1920 */
.L_x_40:
[----:B------:R-:W-:Y:S05]  /*32b0*/  BSYNC B1 ;  /* 0x0000000000017941 */ /* 0x000fea0003800000 */
.L_x_39:
[----:B-----5:R-:W-:Y:S01]  /*32c0*/  FMUL R6, R116, R97 ;  /* 0x0000006174067220 */ /* 0x020fe20000400000 */
[----:B------:R-:W-:Y:S01]  /*32d0*/  ISETP.GT.AND P3, PT, R99, 0x18, PT ;  /* 0x000000186300780c */ /* 0x000fe20003f64270 */
[----:B------:R-:W-:Y:S02]  /*32e0*/  BSSY B1, `(.L_x_41) ;  /* 0x0000009000017945 */ /* 0x000fe40003800000 */
[----:B------:R-:W-:Y:S01]  /*32f0*/  FFMA R67, R67, R96, R6 ;  /* 0x0000006043437223 */ /* 0x000fe20000000006 */
[----:B------:R-:W-:-:S04]  /*3300*/  P2R R110, PR, RZ, 0x8 ;  /* 0x00000008ff6e7803 */ /* 0x000fc80000000000 */
[----:B------:R0:W-:Y:S01]  /*3310*/  @P1 STG.E desc[UR16][R60.64+0x20], R67 ;  /* 0x000020433c001986 */ /* 0x0001e2000c101910 */
[----:B------:R-:W-:-:S05]  /*3320*/  IADD3 R64, P1, R62, R109, RZ ;  /* 0x0000006d3e407210 */ /* 0x000fca0007f3e0ff */
[----:B------:R-:W-:Y:S01]  /*3330*/  IMAD.X R65, R63, 0x1, R111, P1 ;  /* 0x000000013f417824 */ /* 0x000fe200008e066f */
[----:B------:R-:W-:-:S13]  /*3340*/  ISETP.GT.AND P1, PT, R98, RZ, P3 ;  /* 0x000000ff6200720c */ /* 0x000fda0001f24270 */
[----:B0-----:R-:W-:Y:S05]  /*3350*/  @!P1 BRA `(.L_x_42) ;  /* 0x0000000000049947 */ /* 0x001fea0003800000 */
[----:B------:R0:W5:Y:S02]  /*3360*/  LDG.E.LTC128B R116, desc[UR16][R134.64] ;  /* 0x0000001086747981 */ /* 0x000164000c1e1920 */
.L_x_42:
[----:B------:R-:W-:Y:S05]  /*3370*/  BSYNC B1 ;  /* 0x0000000000017941 */ /* 0x000fea0003800000 */
.L_x_41:
        /* <DEDUP_REMOVED lines=11> */
.L_x_44:
[----:B------:R-:W-:Y:S05]  /*3430*/  BSYNC B1 ;  /* 0x0000000000017941 */ /* 0x000fea0003800000 */
.L_x_43:
[----:B-----5:R-:W-:Y:S01]  /*3440*/  FMUL R6, R116, R97 ;  /* 0x0000006174067220 */ /* 0x020fe20000400000 */
[----:B------:R-:W-:Y:S03]  /*3450*/  BSSY B1, `(.L_x_45) ;  /* 0x0000008000017945 */ /* 0x000fe60003800000 */
[----:B------:R-:W-:-:S05]  /*3460*/  FFMA R113, R69, R96, R6 ;  /* 0x0000006045717223 */ /* 0x000fca0000000006 */
[----:B------:R0:W-:Y:S01]  /*3470*/  @P1 STG.E desc[UR16][R66.64], R113 ;  /* 0x0000007142001986 */ /* 0x0001e2000c101910 */
[----:B------:R-:W-:-:S05]  /*3480*/  IADD3 R68, P1, R62, R109, RZ ;  /* 0x0000006d3e447210 */ /* 0x000fca0007f3e0ff */
[----:B------:R-:W-:Y:S01]  /*3490*/  IMAD.X R69, R63, 0x1, R111, P1 ;  /* 0x000000013f457824 */ /* 0x000fe200008e066f */
[----:B------:R-:W-:-:S13]  /*34a0*/  ISETP.GT.AND P1, PT, R98, 0x8, P3 ;  /* 0x000000086200780c */ /* 0x000fda0001f24270 */
[----:B0-----:R-:W-:Y:S05]  /*34b0*/  @!P1 BRA `(.L_x_46) ;  /* 0x0000000000049947 */ /* 0x001fea0003800000 */
[----:B------:R0:W5:Y:S02]  /*34c0*/  LDG.E.LTC128B R116, desc[UR16][R90.64+0x20] ;  /* 0x000020105a747981 */ /* 0x000164000c1e1920 */
.L_x_46:
[----:B------:R-:W-:Y:S05]  /*34d0*/  BSYNC B1 ;  /* 0x0000000000017941 */ /* 0x000fea0003800000 */
.L_x_45:
        /* <DEDUP_REMOVED lines=9> */
.L_x_48:
[----:B------:R-:W-:Y:S05]  /*3570*/  BSYNC B1 ;  /* 0x0000000000017941 */ /* 0x000fea0003800000 */
.L_x_47:
        /* <DEDUP_REMOVED lines=11> */
.L_x_50:
[----:B------:R-:W-:Y:S05]  /*3630*/  BSYNC B1 ;  /* 0x0000000000017941 */ /* 0x000fea0003800000 */
.L_x_49:
        /* <DEDUP_REMOVED lines=11> */
.L_x_52:
[----:B------:R-:W-:Y:S05]  /*36f0*/  BSYNC B1 ;  /* 0x0000000000017941 */ /* 0x000fea0003800000 */
.L_x_51:
[----:B-----5:R-:W-:Y:S01]  /*3700*/  FMUL R6, R116, R97 ;  /* 0x0000006174067220 */ /* 0x020fe20000400000 */
[----:B------:R-:W-:Y:S03]  /*3710*/  BSSY B1, `(.L_x_53) ;  /* 0x0000009000017945 */ /* 0x000fe60003800000 */
[----:B------:R-:W-:Y:S01]  /*3720*/  FFMA R117, R73, R96, R6 ;  /* 0x0000006049757223 */ /* 0x000fe20000000006 */
[----:B------:R-:W-:-:S04]  /*3730*/  IMAD.MOV.U32 R6, RZ, RZ, R116 ;  /* 0x000000ffff067224 */ /* 0x000fc800078e0074 */
[----:B------:R0:W-:Y:S01]  /*3740*/  @P1 STG.E desc[UR16][R114.64], R117 ;  /* 0x0000007572001986 */ /* 0x0001e2000c101910 */
[----:B------:R-:W-:-:S05]  /*3750*/  IADD3 R72, P1, R68, R109, RZ ;  /* 0x0000006d44487210 */ /* 0x000fca0007f3e0ff */
[----:B------:R-:W-:Y:S01]  /*3760*/  IMAD.X R73, R69, 0x1, R111, P1 ;  /* 0x0000000145497824 */ /* 0x000fe200008e066f */
[----:B------:R-:W-:-:S13]  /*3770*/  ISETP.GT.AND P1, PT, R98, 0x8, P3 ;  /* 0x000000086200780c */ /* 0x000fda0001f24270 */
[----:B0-----:R-:W-:Y:S05]  /*3780*/  @!P1 BRA `(.L_x_54) ;  /* 0x0000000000049947 */ /* 0x001fea0003800000 */
[----:B------:R0:W5:Y:S02]  /*3790*/  LDG.E.LTC128B R6, desc[UR16][R92.64+0x20] ;  /* 0x000020105c067981 */ /* 0x000164000c1e1920 */
.L_x_54:
[----:B------:R-:W-:Y:S05]  /*37a0*/  BSYNC B1 ;  /* 0x0000000000017941 */ /* 0x000fea0003800000 */
.L_x_53:
        /* <DEDUP_REMOVED lines=9> */
.L_x_56:
[----:B------:R-:W-:Y:S05]  /*3840*/  BSYNC B1 ;  /* 0x0000000000017941 */ /* 0x000fea0003800000 */
.L_x_55:
        /* <DEDUP_REMOVED lines=11> */
.L_x_58:
[----:B------:R-:W-:Y:S05]  /*3900*/  BSYNC B1 ;  /* 0x0000000000017941 */ /* 0x000fea0003800000 */
.L_x_57:
[----:B-----5:R-:W-:Y:S01]  /*3910*/  FMUL R119, R6, R97 ;  /* 0x0000006106777220 */ /* 0x020fe20000400000 */
[----:B------:R-:W-:Y:S01]  /*3920*/  ISETP.GT.AND P2, PT, R99, 0x29, PT ;  /* 0x000000296300780c */ /* 0x000fe20003f44270 */
[----:B------:R-:W-:Y:S02]  /*3930*/  BSSY B1, `(.L_x_59) ;  /* 0x0000009000017945 */ /* 0x000fe40003800000 */
[----:B----4-:R-:W-:Y:S01]  /*3940*/  FFMA R129, R76, R96, R119 ;  /* 0x000000604c817223 */ /* 0x010fe20000000077 */
[----:B------:R-:W-:-:S04]  /*3950*/  P2R R135, PR, RZ, 0x4 ;  /* 0x00000004ff877803 */ /* 0x000fc80000000000 */
[----:B------:R4:W-:Y:S01]  /*3960*/  @P1 STG.E desc[UR16][R74.64], R129 ;  /* 0x000000814a001986 */ /* 0x0009e2000c101910 */
[----:B------:R-:W-:-:S05]  /*3970*/  IADD3 R118, P1, R114, R109, RZ ;  /* 0x0000006d72767210 */ /* 0x000fca0007f3e0ff */
[----:B------:R-:W-:Y:S01]  /*3980*/  IMAD.X R119, R115, 0x1, R111, P1 ;  /* 0x0000000173777824 */ /* 0x000fe200008e066f */
[----:B------:R-:W-:-:S13]  /*3990*/  ISETP.GT.AND P1, PT, R98, RZ, P2 ;  /* 0x000000ff6200720c */ /* 0x000fda0001724270 */
[----:B----4-:R-:W-:Y:S05]  /*39a0*/  @!P1 BRA `(.L_x_60) ;  /* 0x0000000000049947 */ /* 0x010fea0003800000 */
[----:B------:R4:W5:Y:S02]  /*39b0*/  LDG.E.LTC128B R6, desc[UR16][R144.64] ;  /* 0x0000001090067981 */ /* 0x000964000c1e1920 */
.L_x_60:
[----:B------:R-:W-:Y:S05]  /*39c0*/  BSYNC B1 ;  /* 0x0000000000017941 */ /* 0x000fea0003800000 */
.L_x_59:
        /* <DEDUP_REMOVED lines=9> */
.L_x_62:
[----:B------:R-:W-:Y:S05]  /*3a60*/  BSYNC B1 ;  /* 0x0000000000017941 */ /* 0x000fea0003800000 */
.L_x_61:
        /* <DEDUP_REMOVED lines=9> */
.L_x_64:
[----:B------:R-:W-:Y:S05]  /*3b00*/  BSYNC B1 ;  /* 0x0000000000017941 */ /* 0x000fea0003800000 */
.L_x_63:
        /* <DEDUP_REMOVED lines=11> */
.L_x_66:
[----:B------:R-:W-:Y:S05]  /*3bc0*/  BSYNC B1 ;  /* 0x0000000000017941 */ /* 0x000fea0003800000 */
.L_x_65:
[----:B0----5:R-:W-:Y:S01]  /*3bd0*/  FMUL R123, R6, R97 ;  /* 0x00000061067b7220 */ /* 0x021fe20000400000 */
[----:B------:R-:W-:Y:S01]  /*3be0*/  ISETP.GT.AND P3, PT, R99, 0x31, PT ;  /* 0x000000316300780c */ /* 0x000fe20003f64270 */
[----:B------:R-:W-:Y:S02]  /*3bf0*/  BSSY B1, `(.L_x_67) ;  /* 0x0000008000017945 */ /* 0x000fe40003800000 */
[----:B------:R-:W-:-:S05]  /*3c00*/  FFMA R137, R80, R96, R123 ;  /* 0x0000006050897223 */ /* 0x000fca000000007b */
[----:B------:R0:W-:Y:S01]  /*3c10*/  @P1 STG.E desc[UR16][R78.64], R137 ;  /* 0x000000894e001986 */ /* 0x0001e2000c101910 */
[----:B------:R-:W-:-:S05]  /*3c20*/  IADD3 R122, P1, R118, R109, RZ ;  /* 0x0000006d767a7210 */ /* 0x000fca0007f3e0ff */
[----:B------:R-:W-:Y:S01]  /*3c30*/  IMAD.X R123, R119, 0x1, R111, P1 ;  /* 0x00000001777b7824 */ /* 0x000fe200008e066f */
[----:B------:R-:W-:-:S13]  /*3c40*/  ISETP.GT.AND P1, PT, R98, RZ, P3 ;  /* 0x000000ff6200720c */ /* 0x000fda0001f24270 */
[----:B0-----:R-:W-:Y:S05]  /*3c50*/  @!P1 BRA `(.L_x_68) ;  /* 0x0000000000049947 */ /* 0x001fea0003800000 */
[----:B------:R0:W5:Y:S02]  /*3c60*/  LDG.E.LTC128B R6, desc[UR16][R120.64] ;  /* 0x0000001078067981 */ /* 0x000164000c1e1920 */
.L_x_68:
[----:B------:R-:W-:Y:S05]  /*3c70*/  BSYNC B1 ;  /* 0x0000000000017941 */ /* 0x000fea0003800000 */
.L_x_67:
[----:B-----5:R-:W-:Y:S01]  /*3c80*/  FMUL R80, R6, R97 ;  /* 0x0000006106507220 */ /* 0x020fe20000400000 */
[----:B------:R-:W-:Y:S03]  /*3c90*/  BSSY B1, `(.L_x_69) ;  /* 0x0000008000017945 */ /* 0x000fe60003800000 */
[----:B0-----:R-:W-:-:S05]  /*3ca0*/  FFMA R121, R81, R96, R80 ;  /* 0x0000006051797223 */ /* 0x001fca0000000050 */
[----:B------:R0:W-:Y:S01]  /*3cb0*/  @P1 STG.E desc[UR16][R122.64], R121 ;  /* 0x000000797a001986 */ /* 0x0001e2000c101910 */
[----:B------:R-:W-:-:S05]  /*3cc0*/  IADD3 R80, P1, R76, R109, RZ ;  /* 0x0000006d4c507210 */ /* 0x000fca0007f3e0ff */
[----:B------:R-:W-:Y:S01]  /*3cd0*/  IMAD.X R81, R77, 0x1, R111, P1 ;  /* 0x000000014d517824 */ /* 0x000fe200008e066f */
[----:B------:R-:W-:-:S13]  /*3ce0*/  ISETP.GT.AND P1, PT, R98, 0x8, P6 ;  /* 0x000000086200780c */ /* 0x000fda0003724270 */
[----:B0-----:R-:W-:Y:S05]  /*3cf0*/  @!P1 BRA `(.L_x_70) ;  /* 0x0000000000049947 */ /* 0x001fea0003800000 */
[----:B------:R0:W5:Y:S02]  /*3d00*/  LDG.E.LTC128B R6, desc[UR16][R146.64+0x20] ;  /* 0x0000201092067981 */ /* 0x000164000c1e1920 */
.L_x_70:
[----:B------:R-:W-:Y:S05]  /*3d10*/  BSYNC B1 ;  /* 0x0000000000017941 */ /* 0x000fea0003800000 */
.L_x_69:
        /* <DEDUP_REMOVED lines=9> */
.L_x_72:
[----:B------:R-:W-:Y:S05]  /*3db0*/  BSYNC B1 ;  /* 0x0000000000017941 */ /* 0x000fea0003800000 */
.L_x_71:
[----:B-----5:R-:W-:Y:S01]  /*3dc0*/  FMUL R82, R6, R97 ;  /* 0x0000006106527220 */ /* 0x020fe20000400000 */
        /* <DEDUP_REMOVED lines=9> */
.L_x_74:
[----:B------:R-:W-:Y:S05]  /*3e60*/  BSYNC B1 ;  /* 0x0000000000017941 */ /* 0x000fea0003800000 */
.L_x_73:
[----:B0----5:R-:W-:Y:S01]  /*3e70*/  FMUL R105, R6, R97 ;  /* 0x0000006106697220 */ /* 0x021fe20000400000 */
[----:B------:R-:W-:Y:S03]  /*3e80*/  BSSY B1, `(.L_x_75) ;  /* 0x0000009000017945 */ /* 0x000fe60003800000 */
[----:B------:R-:W-:-:S05]  /*3e90*/  FFMA R137, R84, R96, R105 ;  /* 0x0000006054897223 */ /* 0x000fca0000000069 */
[----:B------:R0:W-:Y:S01]  /*3ea0*/  @P1 STG.E desc[UR16][R82.64], R137 ;  /* 0x0000008952001986 */ /* 0x0001e2000c101910 */
[----:B------:R-:W-:-:S05]  /*3eb0*/  IADD3 R104, P1, R122, R109, RZ ;  /* 0x0000006d7a687210 */ /* 0x000fca0007f3e0ff */
[----:B------:R-:W-:Y:S01]  /*3ec0*/  IMAD.X R105, R123, 0x1, R111, P1 ;  /* 0x000000017b697824 */ /* 0x000fe200008e066f */
[----:B------:R-:W-:-:S04]  /*3ed0*/  ISETP.GT.AND P1, PT, R99, 0x39, PT ;  /* 0x000000396300780c */ /* 0x000fc80003f24270 */
[----:B------:R-:W-:-:S13]  /*3ee0*/  ISETP.GT.AND P5, PT, R98, RZ, P1 ;  /* 0x000000ff6200720c */ /* 0x000fda0000fa4270 */
[----:B0-----:R-:W-:Y:S05]  /*3ef0*/  @!P5 BRA `(.L_x_76) ;  /* 0x000000000004d947 */ /* 0x001fea0003800000 */
[----:B------:R0:W5:Y:S02]  /*3f00*/  LDG.E.LTC128B R6, desc[UR16][R106.64] ;  /* 0x000000106a067981 */ /* 0x000164000c1e1920 */
.L_x_76:
[----:B------:R-:W-:Y:S05]  /*3f10*/  BSYNC B1 ;  /* 0x0000000000017941 */ /* 0x000fea0003800000 */
.L_x_75:
[----:B-----5:R-:W-:Y:S01]  /*3f20*/  FMUL R84, R6, R97 ;  /* 0x0000006106547220 */ /* 0x020fe20000400000 */
[----:B------:R-:W-:Y:S03]  /*3f30*/  BSSY B1, `(.L_x_77) ;  /* 0x000000a000017945 */ /* 0x000fe60003800000 */
[----:B------:R-:W-:-:S05]  /*3f40*/  FFMA R99, R85, R96, R84 ;  /* 0x0000006055637223 */ /* 0x000fca0000000054 */
[----:B------:R1:W-:Y:S01]  /*3f50*/  @P5 STG.E desc[UR16][R104.64], R99 ;  /* 0x0000006368005986 */ /* 0x0003e2000c101910 */
[----:B------:R-:W-:-:S05]  /*3f60*/  IADD3 R84, P5, R120, R109, RZ ;  /* 0x0000006d78547210 */ /* 0x000fca0007fbe0ff */
[----:B------:R-:W-:Y:S01]  /*3f70*/  IMAD.X R85, R121, 0x1, R111, P5 ;  /* 0x0000000179557824 */ /* 0x000fe200028e066f */
[----:B0-----:R-:W-:-:S05]  /*3f80*/  IADD3 R106, P5, R80, R109, RZ ;  /* 0x0000006d506a7210 */ /* 0x001fca0007fbe0ff */
[----:B------:R-:W-:Y:S01]  /*3f90*/  IMAD.X R107, R81, 0x1, R111, P5 ;  /* 0x00000001516b7824 */ /* 0x000fe200028e066f */
[----:B------:R-:W-:-:S13]  /*3fa0*/  ISETP.GT.AND P5, PT, R98, 0x8, P2 ;  /* 0x000000086200780c */ /* 0x000fda00017a4270 */
[----:B-1----:R-:W-:Y:S05]  /*3fb0*/  @!P5 BRA `(.L_x_78) ;  /* 0x000000000004d947 */ /* 0x002fea0003800000 */
[----:B------:R0:W5:Y:S02]  /*3fc0*/  LDG.E.LTC128B R6, desc[UR16][R100.64+0x20] ;  /* 0x0000201064067981 */ /* 0x000164000c1e1920 */
.L_x_78:
[----:B------:R-:W-:Y:S05]  /*3fd0*/  BSYNC B1 ;  /* 0x0000000000017941 */ /* 0x000fea0003800000 */
.L_x_77:
[----:B-----5:R-:W-:Y:S01]  /*3fe0*/  FMUL R99, R6, R97 ;  /* 0x0000006106637220 */ /* 0x020fe20000400000 */
[----:B------:R-:W-:Y:S03]  /*3ff0*/  BSSY B1, `(.L_x_79) ;  /* 0x0000006000017945 */ /* 0x000fe60003800000 */
[----:B------:R-:W-:-:S05]  /*4000*/  FFMA R99, R86, R96, R99 ;  /* 0x0000006056637223 */ /* 0x000fca0000000063 */
[----:B------:R1:W-:Y:S01]  /*4010*/  @P5 STG.E desc[UR16][R106.64+0x20], R99 ;  /* 0x000020636a005986 */ /* 0x0003e2000c101910 */
[----:B------:R-:W-:-:S13]  /*4020*/  ISETP.GT.AND P5, PT, R98, 0x8, P1 ;  /* 0x000000086200780c */ /* 0x000fda0000fa4270 */
[----:B-1----:R-:W-:Y:S05]  /*4030*/  @!P5 BRA `(.L_x_80) ;  /* 0x000000000004d947 */ /* 0x002fea0003800000 */
[----:B------:R1:W5:Y:S02]  /*4040*/  LDG.E.LTC128B R6, desc[UR16][R102.64+0x20] ;  /* 0x0000201066067981 */ /* 0x000364000c1e1920 */
.L_x_80:
[----:B------:R-:W-:Y:S05]  /*4050*/  BSYNC B1 ;  /* 0x0000000000017941 */ /* 0x000fea0003800000 */
.L_x_79:
[----:B-----5:R-:W-:Y:S01]  /*4060*/  FMUL R86, R6, R97 ;  /* 0x0000006106567220 */ /* 0x020fe20000400000 */
[----:B------:R-:W-:Y:S03]  /*4070*/  BSSY B1, `(.L_x_81) ;  /* 0x0000006000017945 */ /* 0x000fe60003800000 */
[----:B------:R-:W-:-:S05]  /*4080*/  FFMA R87, R87, R96, R86 ;  /* 0x0000006057577223 */ /* 0x000fca0000000056 */
[----:B------:R0:W-:Y:S01]  /*4090*/  @P5 STG.E desc[UR16][R84.64+0x20], R87 ;  /* 0x0000205754005986 */ /* 0x0001e2000c101910 */
[----:B------:R-:W-:-:S13]  /*40a0*/  ISETP.GT.AND P5, PT, R98, 0x80, P0 ;  /* 0x000000806200780c */ /* 0x000fda00007a4270 */
[----:B0-----:R-:W-:Y:S05]  /*40b0*/  @!P5 BRA `(.L_x_82) ;  /* 0x000000000004d947 */ /* 0x001fea0003800000 */
[----:B------:R0:W5:Y:S02]  /*40c0*/  LDG.E.LTC128B R6, desc[UR16][R10.64+0x200] ;  /* 0x000200100a067981 */ /* 0x000164000c1e1920 */
.L_x_82:
[----:B------:R-:W-:Y:S05]  /*40d0*/  BSYNC B1 ;  /* 0x0000000000017941 */ /* 0x000fea0003800000 */
.L_x_81:
[----:B-----5:R-:W-:Y:S01]  /*40e0*/  FMUL R87, R6, R97 ;  /* 0x0000006106577220 */ /* 0x020fe20000400000 */
[----:B------:R-:W-:Y:S03]  /*40f0*/  BSSY B1, `(.L_x_83) ;  /* 0x0000007000017945 */ /* 0x000fe60003800000 */
[----:B------:R-:W-:-:S05]  /*4100*/  FFMA R87, R24, R96, R87 ;  /* 0x0000006018577223 */ /* 0x000fca0000000057 */
[----:B------:R0:W-:Y:S01]  /*4110*/  @P5 STG.E desc[UR16][R12.64+0x200], R87 ;  /* 0x000200570c005986 */ /* 0x0001e2000c101910 */
[----:B------:R-:W-:-:S04]  /*4120*/  LOP3.LUT P5, RZ, R130, 0x2, RZ, 0xc0, !PT ;  /* 0x0000000282ff7812 */ /* 0x000fc800078ac0ff */
[----:B------:R-:W-:-:S13]  /*4130*/  ISETP.GT.AND P5, PT, R98, 0x80, P5 ;  /* 0x000000806200780c */ /* 0x000fda0002fa4270 */
[----:B0-----:R-:W-:Y:S05]  /*4140*/  @!P5 BRA `(.L_x_84) ;  /* 0x000000000004d947 */ /* 0x001fea0003800000 */
[----:B------:R0:W5:Y:S02]  /*4150*/  LDG.E.LTC128B R6, desc[UR16][R14.64+0x200] ;  /* 0x000200100e067981 */ /* 0x000164000c1e1920 */
.L_x_84:
[----:B------:R-:W-:Y:S05]  /*4160*/  BSYNC B1 ;  /* 0x0000000000017941 */ /* 0x000fea0003800000 */
.L_x_83:
[----:B-----5:R-:W-:Y:S01]  /*4170*/  FMUL R24, R6, R97 ;  /* 0x0000006106187220 */ /* 0x020fe20000400000 */
[----:B------:R-:W-:Y:S01]  /*4180*/  ISETP.GT.AND P0, PT, R98, 0x88, P0 ;  /* 0x000000886200780c */ /* 0x000fe20000704270 */
[----:B------:R-:W-:Y:S02]  /*4190*/  BSSY B1, `(.L_x_85) ;  /* 0x0000005000017945 */ /* 0x000fe40003800000 */
[----:B------:R-:W-:-:S05]  /*41a0*/  FFMA R25, R25, R96, R24 ;  /* 0x0000006019197223 */ /* 0x000fca0000000018 */
[----:B------:R0:W-:Y:S05]  /*41b0*/  @P5 STG.E desc[UR16][R8.64+0x200], R25 ;  /* 0x0002001908005986 */ /* 0x0001ea000c101910 */
[----:B------:R-:W-:Y:S05]  /*41c0*/  @!P0 BRA `(.L_x_86) ;  /* 0x0000000000048947 */ /* 0x000fea0003800000 */
[----:B------:R0:W5:Y:S02]  /*41d0*/  LDG.E.LTC128B R6, desc[UR16][R10.64+0x220] ;  /* 0x000220100a067981 */ /* 0x000164000c1e1920 */
.L_x_86:
[----:B------:R-:W-:Y:S05]  /*41e0*/  BSYNC B1 ;  /* 0x0000000000017941 */ /* 0x000fea0003800000 */
.L_x_85:
[----:B0-2--5:R-:W-:Y:S01]  /*41f0*/  FMUL R11, R6, R97 ;  /* 0x00000061060b7220 */ /* 0x025fe20000400000 */
[----:B------:R-:W-:Y:S01]  /*4200*/  LOP3.LUT P5, RZ, R130, 0x2, RZ, 0xc0, !PT ;  /* 0x0000000282ff7812 */ /* 0x000fe200078ac0ff */
[----:B------:R-:W-:Y:S02]  /*4210*/  BSSY B1, `(.L_x_87) ;  /* 0x0000006000017945 */ /* 0x000fe40003800000 */
[----:B------:R-:W-:-:S05]  /*4220*/  FFMA R11, R26, R96, R11 ;  /* 0x000000601a0b7223 */ /* 0x000fca000000000b */
[----:B------:R0:W-:Y:S01]  /*4230*/  @P0 STG.E desc[UR16][R12.64+0x220], R11 ;  /* 0x0002200b0c000986 */ /* 0x0001e2000c101910 */
[----:B------:R-:W-:-:S13]  /*4240*/  ISETP.GT.AND P0, PT, R98, 0x88, P5 ;  /* 0x000000886200780c */ /* 0x000fda0002f04270 */
[----:B0-----:R-:W-:Y:S05]  /*4250*/  @!P0 BRA `(.L_x_88) ;  /* 0x0000000000048947 */ /* 0x001fea0003800000 */
[----:B------:R0:W5:Y:S02]  /*4260*/  LDG.E.LTC128B R6, desc[UR16][R14.64+0x220] ;  /* 0x000220100e067981 */ /* 0x000164000c1e1920 */
.L_x_88:
[----:B------:R-:W-:Y:S05]  /*4270*/  BSYNC B1 ;  /* 0x0000000000017941 */ /* 0x000fea0003800000 */
.L_x_87:
[----:B-----5:R-:W-:Y:S01]  /*4280*/  FMUL R10, R6, R97 ;  /* 0x00000061060a7220 */ /* 0x020fe20000400000 */
[----:B------:R-:W-:Y:S01]  /*4290*/  LOP3.LUT P5, RZ, R130, 0x4, RZ, 0xc0, !PT ;  /* 0x0000000482ff7812 */ /* 0x000fe200078ac0ff */
[----:B------:R-:W-:Y:S02]  /*42a0*/  BSSY B1, `(.L_x_89) ;  /* 0x0000006000017945 */ /* 0x000fe40003800000 */
[----:B------:R-:W-:-:S05]  /*42b0*/  FFMA R27, R27, R96, R10 ;  /* 0x000000601b1b7223 */ /* 0x000fca000000000a */
[----:B------:R2:W-:Y:S01]  /*42c0*/  @P0 STG.E desc[UR16][R8.64+0x220], R27 ;  /* 0x0002201b08000986 */ /* 0x0005e2000c101910 */
[----:B------:R-:W-:-:S13]  /*42d0*/  ISETP.GT.AND P0, PT, R98, 0x80, P5 ;  /* 0x000000806200780c */ /* 0x000fda0002f04270 */
[----:B--2---:R-:W-:Y:S05]  /*42e0*/  @!P0 BRA `(.L_x_90) ;  /* 0x0000000000048947 */ /* 0x004fea0003800000 */
[----:B------:R2:W5:Y:S02]  /*42f0*/  LDG.E.LTC128B R6, desc[UR16][R16.64+0x200] ;  /* 0x0002001010067981 */ /* 0x000564000c1e1920 */
.L_x_90:
[----:B------:R-:W-:Y:S05]  /*4300*/  BSYNC B1 ;  /* 0x0000000000017941 */ /* 0x000fea0003800000 */
.L_x_89:
[----:B-----5:R-:W-:Y:S01]  /*4310*/  FMUL R9, R6, R97 ;  /* 0x0000006106097220 */ /* 0x020fe20000400000 */
[----:B------:R-:W-:Y:S03]  /*4320*/  BSSY B1, `(.L_x_91) ;  /* 0x0000006000017945 */ /* 0x000fe60003800000 */
[----:B------:R-:W-:-:S05]  /*4330*/  FFMA R9, R28, R96, R9 ;  /* 0x000000601c097223 */ /* 0x000fca0000000009 */
[----:B------:R0:W-:Y:S01]  /*4340*/  @P0 STG.E desc[UR16][R18.64+0x200], R9 ;  /* 0x0002000912000986 */ /* 0x0001e2000c101910 */
[----:B------:R-:W-:-:S13]  /*4350*/  ISETP.GT.AND P0, PT, R98, 0x80, P4 ;  /* 0x000000806200780c */ /* 0x000fda0002704270 */
[----:B0-----:R-:W-:Y:S05]  /*4360*/  @!P0 BRA `(.L_x_92) ;  /* 0x0000000000048947 */ /* 0x001fea0003800000 */
[----:B------:R0:W5:Y:S02]  /*4370*/  LDG.E.LTC128B R6, desc[UR16][R22.64+0x200] ;  /* 0x0002001016067981 */ /* 0x000164000c1e1920 */
.L_x_92:
[----:B------:R-:W-:Y:S05]  /*4380*/  BSYNC B1 ;  /* 0x0000000000017941 */ /* 0x000fea0003800000 */
.L_x_91:
[----:B-----5:R-:W-:Y:S01]  /*4390*/  FMUL R8, R6, R97 ;  /* 0x0000006106087220 */ /* 0x020fe20000400000 */
[----:B------:R-:W-:Y:S03]  /*43a0*/  BSSY B1, `(.L_x_93) ;  /* 0x0000006000017945 */ /* 0x000fe60003800000 */
[----:B------:R-:W-:-:S05]  /*43b0*/  FFMA R29, R29, R96, R8 ;  /* 0x000000601d1d7223 */ /* 0x000fca0000000008 */
[----:B------:R0:W-:Y:S01]  /*43c0*/  @P0 STG.E desc[UR16][R20.64+0x200], R29 ;  /* 0x0002001d14000986 */ /* 0x0001e2000c101910 */
[----:B------:R-:W-:-:S13]  /*43d0*/  ISETP.GT.AND P0, PT, R98, 0x88, P5 ;  /* 0x000000886200780c */ /* 0x000fda0002f04270 */
[----:B0-----:R-:W-:Y:S05]  /*43e0*/  @!P0 BRA `(.L_x_94) ;  /* 0x0000000000048947 */ /* 0x001fea0003800000 */
[----:B------:R0:W5:Y:S02]  /*43f0*/  LDG.E.LTC128B R6, desc[UR16][R16.64+0x220] ;  /* 0x0002201010067981 */ /* 0x000164000c1e1920 */
.L_x_94:
[----:B------:R-:W-:Y:S05]  /*4400*/  BSYNC B1 ;  /* 0x0000000000017941 */ /* 0x000fea0003800000 */
.L_x_93:
[----:B-----5:R-:W-:Y:S01]  /*4410*/  FMUL R9, R6, R97 ;  /* 0x0000006106097220 */ /* 0x020fe20000400000 */
[----:B------:R-:W-:Y:S01]  /*4420*/  ISETP.GT.AND P4, PT, R98, 0x88, P4 ;  /* 0x000000886200780c */ /* 0x000fe20002784270 */
[----:B------:R-:W-:Y:S02]  /*4430*/  BSSY B1, `(.L_x_95) ;  /* 0x0000005000017945 */ /* 0x000fe40003800000 */
[----:B------:R-:W-:-:S05]  /*4440*/  FFMA R9, R30, R96, R9 ;  /* 0x000000601e097223 */ /* 0x000fca0000000009 */
[----:B------:R0:W-:Y:S05]  /*4450*/  @P0 STG.E desc[UR16][R18.64+0x220], R9 ;  /* 0x0002200912000986 */ /* 0x0001ea000c101910 */
[----:B------:R-:W-:Y:S05]  /*4460*/  @!P4 BRA `(.L_x_96) ;  /* 0x000000000004c947 */ /* 0x000fea0003800000 */
[----:B------:R0:W5:Y:S02]  /*4470*/  LDG.E.LTC128B R6, desc[UR16][R22.64+0x220] ;  /* 0x0002201016067981 */ /* 0x000164000c1e1920 */
.L_x_96:
[----:B------:R-:W-:Y:S05]  /*4480*/  BSYNC B1 ;  /* 0x0000000000017941 */ /* 0x000fea0003800000 */
.L_x_95:
[----:B-----5:R-:W-:Y:S01]  /*4490*/  FMUL R8, R6, R97 ;  /* 0x0000006106087220 */ /* 0x020fe20000400000 */
[----:B------:R-:W-:Y:S01]  /*44a0*/  LOP3.LUT P5, RZ, R130, 0x10, RZ, 0xc0, !PT ;  /* 0x0000001082ff7812 */ /* 0x000fe200078ac0ff */
[----:B------:R-:W-:Y:S02]  /*44b0*/  BSSY B1, `(.L_x_97) ;  /* 0x0000006000017945 */ /* 0x000fe40003800000 */
[----:B------:R-:W-:Y:S01]  /*44c0*/  FFMA R31, R31, R96, R8 ;  /* 0x000000601f1f7223 */ /* 0x000fe20000000008 */
[----:B------:R-:W-:-:S04]  /*44d0*/  ISETP.GT.AND P0, PT, R98, 0x80, P5 ;  /* 0x000000806200780c */ /* 0x000fc80002f04270 */
[----:B------:R0:W-:Y:S09]  /*44e0*/  @P4 STG.E desc[UR16][R20.64+0x220], R31 ;  /* 0x0002201f14004986 */ /* 0x0001f2000c101910 */
[----:B------:R-:W-:Y:S05]  /*44f0*/  @!P0 BRA `(.L_x_98) ;  /* 0x0000000000048947 */ /* 0x000fea0003800000 */
[----:B------:R0:W5:Y:S02]  /*4500*/  LDG.E.LTC128B R6, desc[UR16][R58.64+0x200] ;  /* 0x000200103a067981 */ /* 0x000164000c1e1920 */
.L_x_98:
[----:B------:R-:W-:Y:S05]  /*4510*/  BSYNC B1 ;  /* 0x0000000000017941 */ /* 0x000fea0003800000 */
.L_x_97:
[----:B0----5:R-:W-:Y:S01]  /*4520*/  FMUL R9, R6, R97 ;  /* 0x0000006106097220 */ /* 0x021fe20000400000 */
[----:B------:R-:W-:Y:S01]  /*4530*/  @P0 IMAD.MOV.U32 R8, RZ, RZ, R62 ;  /* 0x000000ffff080224 */ /* 0x000fe200078e003e */
[----:B------:R-:W-:Y:S01]  /*4540*/  ISETP.NE.AND P4, PT, R108, RZ, PT ;  /* 0x000000ff6c00720c */ /* 0x000fe20003f85270 */
[----:B------:R-:W-:Y:S01]  /*4550*/  BSSY B1, `(.L_x_99) ;  /* 0x0000007000017945 */ /* 0x000fe20003800000 */
[----:B------:R-:W-:Y:S01]  /*4560*/  FFMA R11, R32, R96, R9 ;  /* 0x00000060200b7223 */ /* 0x000fe20000000009 */
[----:B------:R-:W-:-:S05]  /*4570*/  @P0 IMAD.MOV.U32 R9, RZ, RZ, R63 ;  /* 0x000000ffff090224 */ /* 0x000fca00078e003f */
[----:B------:R0:W-:Y:S01]  /*4580*/  @P0 STG.E desc[UR16][R8.64+0x200], R11 ;  /* 0x0002000b08000986 */ /* 0x0001e2000c101910 */
[----:B------:R-:W-:-:S13]  /*4590*/  ISETP.GT.AND P0, PT, R98, 0x80, P4 ;  /* 0x000000806200780c */ /* 0x000fda0002704270 */
[----:B0-----:R-:W-:Y:S05]  /*45a0*/  @!P0 BRA `(.L_x_100) ;  /* 0x0000000000048947 */ /* 0x001fea0003800000 */
[----:B------:R0:W5:Y:S02]  /*45b0*/  LDG.E.LTC128B R6, desc[UR16][R56.64+0x200] ;  /* 0x0002001038067981 */ /* 0x000164000c1e1920 */
.L_x_100:
[----:B------:R-:W-:Y:S05]  /*45c0*/  BSYNC B1 ;  /* 0x0000000000017941 */ /* 0x000fea0003800000 */
.L_x_99:
[----:B-----5:R-:W-:Y:S01]  /*45d0*/  FMUL R8, R6, R97 ;  /* 0x0000006106087220 */ /* 0x020fe20000400000 */
[----:B------:R-:W-:Y:S01]  /*45e0*/  @P0 IMAD.MOV.U32 R9, RZ, RZ, R61 ;  /* 0x000000ffff090224 */ /* 0x000fe200078e003d */
[----:B------:R-:W-:Y:S02]  /*45f0*/  BSSY B1, `(.L_x_101) ;  /* 0x0000007000017945 */ /* 0x000fe40003800000 */
[----:B------:R-:W-:Y:S01]  /*4600*/  FFMA R33, R33, R96, R8 ;  /* 0x0000006021217223 */ /* 0x000fe20000000008 */
[----:B------:R-:W-:-:S05]  /*4610*/  @P0 IMAD.MOV.U32 R8, RZ, RZ, R60 ;  /* 0x000000ffff080224 */ /* 0x000fca00078e003c */
[----:B------:R0:W-:Y:S01]  /*4620*/  @P0 STG.E desc[UR16][R8.64+0x200], R33 ;  /* 0x0002002108000986 */ /* 0x0001e2000c101910 */
[----:B------:R-:W-:-:S13]  /*4630*/  ISETP.GT.AND P0, PT, R98, 0x88, P5 ;  /* 0x000000886200780c */ /* 0x000fda0002f04270 */
[----:B0-----:R-:W-:Y:S05]  /*4640*/  @!P0 BRA `(.L_x_102) ;  /* 0x0000000000048947 */ /* 0x001fea0003800000 */
[----:B------:R0:W5:Y:S02]  /*4650*/  LDG.E.LTC128B R6, desc[UR16][R58.64+0x220] ;  /* 0x000220103a067981 */ /* 0x000164000c1e1920 */
.L_x_102:
[----:B------:R-:W-:Y:S05]  /*4660*/  BSYNC B1 ;  /* 0x0000000000017941 */ /* 0x000fea0003800000 */
.L_x_101:
[----:B-----5:R-:W-:Y:S01]  /*4670*/  FMUL R9, R6, R97 ;  /* 0x0000006106097220 */ /* 0x020fe20000400000 */
[----:B------:R-:W-:Y:S03]  /*4680*/  BSSY B1, `(.L_x_103) ;  /* 0x0000006000017945 */ /* 0x000fe60003800000 */
[----:B------:R-:W-:-:S05]  /*4690*/  FFMA R9, R34, R96, R9 ;  /* 0x0000006022097223 */ /* 0x000fca0000000009 */
[----:B------:R0:W-:Y:S01]  /*46a0*/  @P0 STG.E desc[UR16][R62.64+0x220], R9 ;  /* 0x000220093e000986 */ /* 0x0001e2000c101910 */
[----:B------:R-:W-:-:S13]  /*46b0*/  ISETP.GT.AND P0, PT, R98, 0x88, P4 ;  /* 0x000000886200780c */ /* 0x000fda0002704270 */
[----:B0-----:R-:W-:Y:S05]  /*46c0*/  @!P0 BRA `(.L_x_104) ;  /* 0x0000000000048947 */ /* 0x001fea0003800000 */
[----:B------:R0:W5:Y:S02]  /*46d0*/  LDG.E.LTC128B R6, desc[UR16][R56.64+0x220] ;  /* 0x0002201038067981 */ /* 0x000164000c1e1920 */
.L_x_104:
[----:B------:R-:W-:Y:S05]  /*46e0*/  BSYNC B1 ;  /* 0x0000000000017941 */ /* 0x000fea0003800000 */
.L_x_103:
[----:B-----5:R-:W-:Y:S01]  /*46f0*/  FMUL R8, R6, R97 ;  /* 0x0000006106087220 */ /* 0x020fe20000400000 */
[----:B------:R-:W-:Y:S01]  /*4700*/  ISETP.NE.AND P5, PT, R110, RZ, PT ;  /* 0x000000ff6e00720c */ /* 0x000fe20003fa5270 */
[----:B------:R-:W-:Y:S02]  /*4710*/  BSSY B1, `(.L_x_105) ;  /* 0x0000006000017945 */ /* 0x000fe40003800000 */
[----:B------:R-:W-:-:S05]  /*4720*/  FFMA R35, R35, R96, R8 ;  /* 0x0000006023237223 */ /* 0x000fca0000000008 */
[----:B------:R0:W-:Y:S01]  /*4730*/  @P0 STG.E desc[UR16][R60.64+0x220], R35 ;  /* 0x000220233c000986 */ /* 0x0001e2000c101910 */
[----:B------:R-:W-:-:S13]  /*4740*/  ISETP.GT.AND P0, PT, R98, 0x80, P5 ;  /* 0x000000806200780c */ /* 0x000fda0002f04270 */
[----:B0-----:R-:W-:Y:S05]  /*4750*/  @!P0 BRA `(.L_x_106) ;  /* 0x0000000000048947 */ /* 0x001fea0003800000 */
[----:B------:R0:W5:Y:S02]  /*4760*/  LDG.E.LTC128B R6, desc[UR16][R90.64+0x200] ;  /* 0x000200105a067981 */ /* 0x000164000c1e1920 */
.L_x_106:
[----:B------:R-:W-:Y:S05]  /*4770*/  BSYNC B1 ;  /* 0x0000000000017941 */ /* 0x000fea0003800000 */
.L_x_105:
        /* <DEDUP_REMOVED lines=8> */
.L_x_108:
[----:B------:R-:W-:Y:S05]  /*4800*/  BSYNC B1 ;  /* 0x0000000000017941 */ /* 0x000fea0003800000 */
.L_x_107:
[----:B-----5:R-:W-:Y:S01]  /*4810*/  FMUL R8, R6, R97 ;  /* 0x0000006106087220 */ /* 0x020fe20000400000 */
[----:B------:R-:W-:Y:S03]  /*4820*/  BSSY B1, `(.L_x_109) ;  /* 0x0000006000017945 */ /* 0x000fe60003800000 */
[----:B------:R-:W-:-:S05]  /*4830*/  FFMA R37, R37, R96, R8 ;  /* 0x0000006025257223 */ /* 0x000fca0000000008 */
[----:B------:R0:W-:Y:S01]  /*4840*/  @P0 STG.E desc[UR16][R66.64+0x200], R37 ;  /* 0x0002002542000986 */ /* 0x0001e2000c101910 */
[----:B------:R-:W-:-:S13]  /*4850*/  ISETP.GT.AND P0, PT, R98, 0x88, P5 ;  /* 0x000000886200780c */ /* 0x000fda0002f04270 */
[----:B0-----:R-:W-:Y:S05]  /*4860*/  @!P0 BRA `(.L_x_110) ;  /* 0x0000000000048947 */ /* 0x001fea0003800000 */
[----:B------:R0:W5:Y:S02]  /*4870*/  LDG.E.LTC128B R6, desc[UR16][R90.64+0x220] ;  /* 0x000220105a067981 */ /* 0x000164000c1e1920 */
.L_x_110:
[----:B------:R-:W-:Y:S05]  /*4880*/  BSYNC B1 ;  /* 0x0000000000017941 */ /* 0x000fea0003800000 */
.L_x_109:
[----:B-----5:R-:W-:Y:S01]  /*4890*/  FMUL R9, R6, R97 ;  /* 0x0000006106097220 */ /* 0x020fe20000400000 */
[----:B------:R-:W-:Y:S03]  /*48a0*/  BSSY B1, `(.L_x_111) ;  /* 0x0000006000017945 */ /* 0x000fe60003800000 */
[----:B------:R-:W-:-:S05]  /*48b0*/  FFMA R9, R38, R96, R9 ;  /* 0x0000006026097223 */ /* 0x000fca0000000009 */
[----:B------:R0:W-:Y:S01]  /*48c0*/  @P0 STG.E desc[UR16][R68.64+0x220], R9 ;  /* 0x0002200944000986 */ /* 0x0001e2000c101910 */
[----:B------:R-:W-:-:S13]  /*48d0*/  ISETP.GT.AND P0, PT, R98, 0x88, P4 ;  /* 0x000000886200780c */ /* 0x000fda0002704270 */
[----:B0-----:R-:W-:Y:S05]  /*48e0*/  @!P0 BRA `(.L_x_112) ;  /* 0x0000000000048947 */ /* 0x001fea0003800000 */
[----:B------:R0:W5:Y:S02]  /*48f0*/  LDG.E.LTC128B R6, desc[UR16][R88.64+0x220] ;  /* 0x0002201058067981 */ /* 0x000164000c1e1920 */
.L_x_112:
[----:B------:R-:W-:Y:S05]  /*4900*/  BSYNC B1 ;  /* 0x0000000000017941 */ /* 0x000fea0003800000 */
.L_x_111:
        /* <DEDUP_REMOVED lines=8> */
.L_x_114:
[----:B------:R-:W-:Y:S05]  /*4990*/  BSYNC B1 ;  /* 0x0000000000017941 */ /* 0x000fea0003800000 */
.L_x_113:
        /* <DEDUP_REMOVED lines=8> */
.L_x_116:
[----:B------:R-:W-:Y:S05]  /*4a20*/  BSYNC B1 ;  /* 0x0000000000017941 */ /* 0x000fea0003800000 */
.L_x_115:
[----:B-----5:R-:W-:Y:S01]  /*4a30*/  FMUL R8, R6, R97 ;  /* 0x0000006106087220 */ /* 0x020fe20000400000 */
[----:B------:R-:W-:Y:S03]  /*4a40*/  BSSY B1, `(.L_x_117) ;  /* 0x0000006000017945 */ /* 0x000fe60003800000 */
[----:B------:R-:W-:-:S05]  /*4a50*/  FFMA R41, R41, R96, R8 ;  /* 0x0000006029297223 */ /* 0x000fca0000000008 */
[----:B------:R0:W-:Y:S01]  /*4a60*/  @P0 STG.E desc[UR16][R114.64+0x200], R41 ;  /* 0x0002002972000986 */ /* 0x0001e2000c101910 */
[----:B------:R-:W-:-:S13]  /*4a70*/  ISETP.GT.AND P0, PT, R98, 0x88, P5 ;  /* 0x000000886200780c */ /* 0x000fda0002f04270 */
[----:B0-----:R-:W-:Y:S05]  /*4a80*/  @!P0 BRA `(.L_x_118) ;  /* 0x0000000000048947 */ /* 0x001fea0003800000 */
[----:B------:R0:W5:Y:S02]  /*4a90*/  LDG.E.LTC128B R6, desc[UR16][R92.64+0x220] ;  /* 0x000220105c067981 */ /* 0x000164000c1e1920 */
.L_x_118:
[----:B------:R-:W-:Y:S05]  /*4aa0*/  BSYNC B1 ;  /* 0x0000000000017941 */ /* 0x000fea0003800000 */
.L_x_117:
[----:B-----5:R-:W-:Y:S01]  /*4ab0*/  FMUL R9, R6, R97 ;  /* 0x0000006106097220 */ /* 0x020fe20000400000 */
[----:B------:R-:W-:Y:S03]  /*4ac0*/  BSSY B1, `(.L_x_119) ;  /* 0x0000006000017945 */ /* 0x000fe60003800000 */
[----:B------:R-:W-:-:S05]  /*4ad0*/  FFMA R9, R42, R96, R9 ;  /* 0x000000602a097223 */ /* 0x000fca0000000009 */
[----:B------:R0:W-:Y:S01]  /*4ae0*/  @P0 STG.E desc[UR16][R72.64+0x220], R9 ;  /* 0x0002200948000986 */ /* 0x0001e2000c101910 */
[----:B------:R-:W-:-:S13]  /*4af0*/  ISETP.GT.AND P0, PT, R98, 0x88, P4 ;  /* 0x000000886200780c */ /* 0x000fda0002704270 */
[----:B0-----:R-:W-:Y:S05]  /*4b00*/  @!P0 BRA `(.L_x_120) ;  /* 0x0000000000048947 */ /* 0x001fea0003800000 */
[----:B------:R0:W5:Y:S02]  /*4b10*/  LDG.E.LTC128B R6, desc[UR16][R94.64+0x220] ;  /* 0x000220105e067981 */ /* 0x000164000c1e1920 */
.L_x_120:
[----:B------:R-:W-:Y:S05]  /*4b20*/  BSYNC B1 ;  /* 0x0000000000017941 */ /* 0x000fea0003800000 */
.L_x_119:
        /* <DEDUP_REMOVED lines=8> */
.L_x_122:
[----:B------:R-:W-:Y:S05]  /*4bb0*/  BSYNC B1 ;  /* 0x0000000000017941 */ /* 0x000fea0003800000 */
.L_x_121:
        /* <DEDUP_REMOVED lines=8> */
.L_x_124:
[----:B------:R-:W-:Y:S05]  /*4c40*/  BSYNC B1 ;  /* 0x0000000000017941 */ /* 0x000fea0003800000 */
.L_x_123:
[----:B-----5:R-:W-:Y:S01]  /*4c50*/  FMUL R8, R6, R97 ;  /* 0x0000006106087220 */ /* 0x020fe20000400000 */
[----:B------:R-:W-:Y:S03]  /*4c60*/  BSSY B1, `(.L_x_125) ;  /* 0x0000006000017945 */ /* 0x000fe60003800000 */
[----:B------:R-:W-:-:S05]  /*4c70*/  FFMA R45, R45, R96, R8 ;  /* 0x000000602d2d7223 */ /* 0x000fca0000000008 */
[----:B------:R0:W-:Y:S01]  /*4c80*/  @P0 STG.E desc[UR16][R118.64+0x200], R45 ;  /* 0x0002002d76000986 */ /* 0x0001e2000c101910 */
[----:B------:R-:W-:-:S13]  /*4c90*/  ISETP.GT.AND P0, PT, R98, 0x88, P5 ;  /* 0x000000886200780c */ /* 0x000fda0002f04270 */
[----:B0-----:R-:W-:Y:S05]  /*4ca0*/  @!P0 BRA `(.L_x_126) ;  /* 0x0000000000048947 */ /* 0x001fea0003800000 */
[----:B------:R0:W5:Y:S02]  /*4cb0*/  LDG.E.LTC128B R6, desc[UR16][R126.64+0x220] ;  /* 0x000220107e067981 */ /* 0x000164000c1e1920 */
.L_x_126:
[----:B------:R-:W-:Y:S05]  /*4cc0*/  BSYNC B1 ;  /* 0x0000000000017941 */ /* 0x000fea0003800000 */
.L_x_125:
[----:B-----5:R-:W-:Y:S01]  /*4cd0*/  FMUL R9, R6, R97 ;  /* 0x0000006106097220 */ /* 0x020fe20000400000 */
[----:B------:R-:W-:Y:S01]  /*4ce0*/  ISETP.GT.AND P4, PT, R98, 0x88, P4 ;  /* 0x000000886200780c */ /* 0x000fe20002784270 */
[----:B------:R-:W-:Y:S02]  /*4cf0*/  BSSY B1, `(.L_x_127) ;  /* 0x0000005000017945 */ /* 0x000fe40003800000 */
[----:B------:R-:W-:-:S05]  /*4d00*/  FFMA R9, R46, R96, R9 ;  /* 0x000000602e097223 */ /* 0x000fca0000000009 */
[----:B------:R0:W-:Y:S05]  /*4d10*/  @P0 STG.E desc[UR16][R76.64+0x220], R9 ;  /* 0x000220094c000986 */ /* 0x0001ea000c101910 */
[----:B------:R-:W-:Y:S05]  /*4d20*/  @!P4 BRA `(.L_x_128) ;  /* 0x000000000004c947 */ /* 0x000fea0003800000 */
[----:B------:R0:W5:Y:S02]  /*4d30*/  LDG.E.LTC128B R6, desc[UR16][R124.64+0x220] ;  /* 0x000220107c067981 */ /* 0x000164000c1e1920 */
.L_x_128:
[----:B------:R-:W-:Y:S05]  /*4d40*/  BSYNC B1 ;  /* 0x0000000000017941 */ /* 0x000fea0003800000 */
.L_x_127:
[----:B-----5:R-:W-:Y:S01]  /*4d50*/  FMUL R8, R6, R97 ;  /* 0x0000006106087220 */ /* 0x020fe20000400000 */
[----:B------:R-:W-:Y:S01]  /*4d60*/  ISETP.GT.AND P0, PT, R98, 0x80, P6 ;  /* 0x000000806200780c */ /* 0x000fe20003704270 */
[----:B------:R-:W-:Y:S02]  /*4d70*/  BSSY B1, `(.L_x_129) ;  /* 0x0000005000017945 */ /* 0x000fe40003800000 */
[----:B------:R-:W-:-:S05]  /*4d80*/  FFMA R47, R47, R96, R8 ;  /* 0x000000602f2f7223 */ /* 0x000fca0000000008 */
[----:B------:R0:W-:Y:S05]  /*4d90*/  @P4 STG.E desc[UR16][R128.64+0x220], R47 ;  /* 0x0002202f80004986 */ /* 0x0001ea000c101910 */
[----:B------:R-:W-:Y:S05]  /*4da0*/  @!P0 BRA `(.L_x_130) ;  /* 0x0000000000048947 */ /* 0x000fea0003800000 */
[----:B------:R0:W5:Y:S02]  /*4db0*/  LDG.E.LTC128B R6, desc[UR16][R146.64+0x200] ;  /* 0x0002001092067981 */ /* 0x000164000c1e1920 */
.L_x_130:
[----:B------:R-:W-:Y:S05]  /*4dc0*/  BSYNC B1 ;  /* 0x0000000000017941 */ /* 0x000fea0003800000 */
.L_x_129:
[----:B0----5:R-:W-:Y:S01]  /*4dd0*/  FMUL R9, R6, R97 ;  /* 0x0000006106097220 */ /* 0x021fe20000400000 */
[----:B------:R-:W-:Y:S01]  /*4de0*/  ISETP.GT.AND P4, PT, R98, 0x80, P3 ;  /* 0x000000806200780c */ /* 0x000fe20001f84270 */
[----:B------:R-:W-:Y:S02]  /*4df0*/  BSSY B1, `(.L_x_131) ;  /* 0x0000005000017945 */ /* 0x000fe40003800000 */
[----:B------:R-:W-:-:S05]  /*4e00*/  FFMA R9, R48, R96, R9 ;  /* 0x0000006030097223 */ /* 0x000fca0000000009 */
[----:B------:R0:W-:Y:S05]  /*4e10*/  @P0 STG.E desc[UR16][R78.64+0x200], R9 ;  /* 0x000200094e000986 */ /* 0x0001ea000c101910 */
[----:B------:R-:W-:Y:S05]  /*4e20*/  @!P4 BRA `(.L_x_132) ;  /* 0x000000000004c947 */ /* 0x000fea0003800000 */
[----:B------:R0:W5:Y:S02]  /*4e30*/  LDG.E.LTC128B R6, desc[UR16][R148.64+0x200] ;  /* 0x0002001094067981 */ /* 0x000164000c1e1920 */
.L_x_132:
[----:B------:R-:W-:Y:S05]  /*4e40*/  BSYNC B1 ;  /* 0x0000000000017941 */ /* 0x000fea0003800000 */
.L_x_131:
[----:B-----5:R-:W-:Y:S01]  /*4e50*/  FMUL R8, R6, R97 ;  /* 0x0000006106087220 */ /* 0x020fe20000400000 */
[----:B------:R-:W-:Y:S01]  /*4e60*/  ISETP.GT.AND P0, PT, R98, 0x88, P6 ;  /* 0x000000886200780c */ /* 0x000fe20003704270 */
[----:B------:R-:W-:Y:S02]  /*4e70*/  BSSY B1, `(.L_x_133) ;  /* 0x0000005000017945 */ /* 0x000fe40003800000 */
[----:B------:R-:W-:-:S05]  /*4e80*/  FFMA R49, R49, R96, R8 ;  /* 0x0000006031317223 */ /* 0x000fca0000000008 */
[----:B------:R0:W-:Y:S05]  /*4e90*/  @P4 STG.E desc[UR16][R122.64+0x200], R49 ;  /* 0x000200317a004986 */ /* 0x0001ea000c101910 */
[----:B------:R-:W-:Y:S05]  /*4ea0*/  @!P0 BRA `(.L_x_134) ;  /* 0x0000000000048947 */ /* 0x000fea0003800000 */
[----:B------:R0:W5:Y:S02]  /*4eb0*/  LDG.E.LTC128B R6, desc[UR16][R146.64+0x220] ;  /* 0x0002201092067981 */ /* 0x000164000c1e1920 */
.L_x_134:
[----:B------:R-:W-:Y:S05]  /*4ec0*/  BSYNC B1 ;  /* 0x0000000000017941 */ /* 0x000fea0003800000 */
.L_x_133:
[----:B0----5:R-:W-:Y:S01]  /*4ed0*/  FMUL R9, R6, R97 ;  /* 0x0000006106097220 */ /* 0x021fe20000400000 */
[----:B------:R-:W-:Y:S01]  /*4ee0*/  ISETP.GT.AND P3, PT, R98, 0x88, P3 ;  /* 0x000000886200780c */ /* 0x000fe20001f64270 */
[----:B------:R-:W-:Y:S02]  /*4ef0*/  BSSY B1, `(.L_x_135) ;  /* 0x0000005000017945 */ /* 0x000fe40003800000 */
[----:B------:R-:W-:-:S05]  /*4f00*/  FFMA R9, R50, R96, R9 ;  /* 0x0000006032097223 */ /* 0x000fca0000000009 */
[----:B------:R0:W-:Y:S05]  /*4f10*/  @P0 STG.E desc[UR16][R80.64+0x220], R9 ;  /* 0x0002200950000986 */ /* 0x0001ea000c101910 */
[----:B------:R-:W-:Y:S05]  /*4f20*/  @!P3 BRA `(.L_x_136) ;  /* 0x000000000004b947 */ /* 0x000fea0003800000 */
[----:B------:R0:W5:Y:S02]  /*4f30*/  LDG.E.LTC128B R6, desc[UR16][R148.64+0x220] ;  /* 0x0002201094067981 */ /* 0x000164000c1e1920 */
.L_x_136:
[----:B------:R-:W-:Y:S05]  /*4f40*/  BSYNC B1 ;  /* 0x0000000000017941 */ /* 0x000fea0003800000 */
.L_x_135:
[----:B-----5:R-:W-:Y:S01]  /*4f50*/  FMUL R8, R6, R97 ;  /* 0x0000006106087220 */ /* 0x020fe20000400000 */
[----:B------:R-:W-:Y:S01]  /*4f60*/  ISETP.GT.AND P0, PT, R98, 0x80, P2 ;  /* 0x000000806200780c */ /* 0x000fe20001704270 */
[----:B------:R-:W-:Y:S02]  /*4f70*/  BSSY B1, `(.L_x_137) ;  /* 0x0000005000017945 */ /* 0x000fe40003800000 */
[----:B------:R-:W-:-:S05]  /*4f80*/  FFMA R51, R51, R96, R8 ;  /* 0x0000006033337223 */ /* 0x000fca0000000008 */
[----:B------:R0:W-:Y:S05]  /*4f90*/  @P3 STG.E desc[UR16][R120.64+0x220], R51 ;  /* 0x0002203378003986 */ /* 0x0001ea000c101910 */
[----:B------:R-:W-:Y:S05]  /*4fa0*/  @!P0 BRA `(.L_x_138) ;  /* 0x0000000000048947 */ /* 0x000fea0003800000 */
[----:B------:R0:W5:Y:S02]  /*4fb0*/  LDG.E.LTC128B R6, desc[UR16][R100.64+0x200] ;  /* 0x0002001064067981 */ /* 0x000164000c1e1920 */
.L_x_138:
[----:B------:R-:W-:Y:S05]  /*4fc0*/  BSYNC B1 ;  /* 0x0000000000017941 */ /* 0x000fea0003800000 */
.L_x_137:
[----:B0----5:R-:W-:Y:S01]  /*4fd0*/  FMUL R9, R6, R97 ;  /* 0x0000006106097220 */ /* 0x021fe20000400000 */
[----:B------:R-:W-:Y:S01]  /*4fe0*/  ISETP.GT.AND P3, PT, R98, 0x80, P1 ;  /* 0x000000806200780c */ /* 0x000fe20000f64270 */
[----:B------:R-:W-:Y:S02]  /*4ff0*/  BSSY B1, `(.L_x_139) ;  /* 0x0000005000017945 */ /* 0x000fe40003800000 */
[----:B------:R-:W-:-:S05]  /*5000*/  FFMA R9, R52, R96, R9 ;  /* 0x0000006034097223 */ /* 0x000fca0000000009 */
[----:B------:R0:W-:Y:S05]  /*5010*/  @P0 STG.E desc[UR16][R82.64+0x200], R9 ;  /* 0x0002000952000986 */ /* 0x0001ea000c101910 */
[----:B------:R-:W-:Y:S05]  /*5020*/  @!P3 BRA `(.L_x_140) ;  /* 0x000000000004b947 */ /* 0x000fea0003800000 */
[----:B------:R0:W5:Y:S02]  /*5030*/  LDG.E.LTC128B R6, desc[UR16][R102.64+0x200] ;  /* 0x0002001066067981 */ /* 0x000164000c1e1920 */
.L_x_140:
[----:B------:R-:W-:Y:S05]  /*5040*/  BSYNC B1 ;  /* 0x0000000000017941 */ /* 0x000fea0003800000 */
.L_x_139:
[----:B-----5:R-:W-:Y:S01]  /*5050*/  FMUL R8, R6, R97 ;  /* 0x0000006106087220 */ /* 0x020fe20000400000 */
[----:B------:R-:W-:Y:S01]  /*5060*/  ISETP.GT.AND P2, PT, R98, 0x88, P2 ;  /* 0x000000886200780c */ /* 0x000fe20001744270 */
[----:B------:R-:W-:Y:S02]  /*5070*/  BSSY B1, `(.L_x_141) ;  /* 0x0000005000017945 */ /* 0x000fe40003800000 */
[----:B------:R-:W-:-:S05]  /*5080*/  FFMA R53, R53, R96, R8 ;  /* 0x0000006035357223 */ /* 0x000fca0000000008 */
[----:B------:R0:W-:Y:S05]  /*5090*/  @P3 STG.E desc[UR16][R104.64+0x200], R53 ;  /* 0x0002003568003986 */ /* 0x0001ea000c101910 */
[----:B------:R-:W-:Y:S05]  /*50a0*/  @!P2 BRA `(.L_x_142) ;  /* 0x000000000004a947 */ /* 0x000fea0003800000 */
[----:B------:R0:W5:Y:S02]  /*50b0*/  LDG.E.LTC128B R6, desc[UR16][R100.64+0x220] ;  /* 0x0002201064067981 */ /* 0x000164000c1e1920 */
.L_x_142:
[----:B------:R-:W-:Y:S05]  /*50c0*/  BSYNC B1 ;  /* 0x0000000000017941 */ /* 0x000fea0003800000 */
.L_x_141:
[----:B0----5:R-:W-:Y:S01]  /*50d0*/  FMUL R9, R6, R97 ;  /* 0x0000006106097220 */ /* 0x021fe20000400000 */
[----:B------:R-:W-:Y:S01]  /*50e0*/  ISETP.GT.AND P1, PT, R98, 0x88, P1 ;  /* 0x000000886200780c */ /* 0x000fe20000f24270 */
[----:B------:R-:W-:Y:S02]  /*50f0*/  BSSY B1, `(.L_x_143) ;  /* 0x0000005000017945 */ /* 0x000fe40003800000 */
[----:B------:R-:W-:-:S05]  /*5100*/  FFMA R9, R54, R96, R9 ;  /* 0x0000006036097223 */ /* 0x000fca0000000009 */
[----:B------:R0:W-:Y:S05]  /*5110*/  @P2 STG.E desc[UR16][R106.64+0x220], R9 ;  /* 0x000220096a002986 */ /* 0x0001ea000c101910 */
[----:B------:R-:W-:Y:S05]  /*5120*/  @!P1 BRA `(.L_x_144) ;  /* 0x0000000000049947 */ /* 0x000fea0003800000 */
[----:B------:R0:W5:Y:S02]  /*5130*/  LDG.E.LTC128B R6, desc[UR16][R102.64+0x220] ;  /* 0x0002201066067981 */ /* 0x000164000c1e1920 */
.L_x_144:
[----:B------:R-:W-:Y:S05]  /*5140*/  BSYNC B1 ;  /* 0x0000000000017941 */ /* 0x000fea0003800000 */
.L_x_143:
[----:B-----5:R-:W-:-:S04]  /*5150*/  FMUL R6, R6, R97 ;  /* 0x0000006106067220 */ /* 0x020fc80000400000 */
[----:B------:R-:W-:Y:S01]  /*5160*/  FFMA R55, R55, R96, R6 ;  /* 0x0000006037377223 */ /* 0x000fe20000000006 */
[----:B------:R-:W-:Y:S06]  /*5170*/  @!P1 BRA `(.L_x_145) ;  /* 0x00000010009c9947 */ /* 0x000fec0003800000 */
[----:B------:R0:W-:Y:S01]  /*5180*/  STG.E desc[UR16][R84.64+0x220], R55 ;  /* 0x0002203754007986 */ /* 0x0001e2000c101910 */
[----:B------:R-:W-:Y:S05]  /*5190*/  BRA `(.L_x_145) ;  /* 0x0000001000947947 */ /* 0x000fea0003800000 */
.L_x_22:
[----:B------:R-:W-:Y:S01]  /*51a0*/  ULDC.64 UR8, c[0x0][0x6c0] ;  /* 0x0001b00000087ab9 */ /* 0x000fe20000000a00 */
[----:B------:R-:W-:Y:S01]  /*51b0*/  ISETP.GT.AND P4, PT, R99, 0x1, PT ;  /* 0x000000016300780c */ /* 0x000fe20003f84270 */
[-C--:B--2---:R-:W-:Y:S01]  /*51c0*/  FMUL R9, R56, R96.reuse ;  /* 0x0000006038097220 */ /* 0x084fe20000400000 */
[C---:B------:R-:W-:Y:S01]  /*51d0*/  LEA R88, P1, R14.reuse, UR8, 0x2 ;  /* 0x000000080e587c11 */ /* 0x040fe2000f8210ff */
[-C--:B------:R-:W-:Y:S01]  /*51e0*/  FMUL R57, R57, R96.reuse ;  /* 0x0000006039397220 */ /* 0x080fe20000400000 */
[----:B------:R-:W-:Y:S01]  /*51f0*/  ISETP.GT.AND P5, PT, R99, 0x8, PT ;  /* 0x000000086300780c */ /* 0x000fe20003fa4270 */
[----:B------:R-:W-:Y:S01]  /*5200*/  IMAD R101, R21, 0x1c, RZ ;  /* 0x0000001c15657824 */ /* 0x000fe200078e02ff */
[----:B------:R-:W-:Y:S01]  /*5210*/  LEA.HI.X R89, R14, UR9, R13, 0x2, P1 ;  /* 0x000000090e597c11 */ /* 0x000fe200088f140d */
[-C--:B------:R-:W-:Y:S01]  /*5220*/  FMUL R11, R58, R96.reuse ;  /* 0x000000603a0b7220 */ /* 0x080fe20000400000 */
[----:B------:R-:W-:Y:S01]  /*5230*/  ISETP.GT.AND P1, PT, R98, RZ, P4 ;  /* 0x000000ff6200720c */ /* 0x000fe20002724270 */
[----:B------:R-:W-:Y:S01]  /*5240*/  FMUL R59, R59, R96 ;  /* 0x000000603b3b7220 */ /* 0x000fe20000400000 */
[----:B------:R-:W-:Y:S01]  /*5250*/  LEA R90, P3, R20, R88, 0x2 ;  /* 0x00000058145a7211 */ /* 0x000fe200078610ff */
[----:B------:R0:W-:Y:S01]  /*5260*/  @P2 STG.E desc[UR16][R88.64], R9 ;  /* 0x0000000958002986 */ /* 0x0001e2000c101910 */
[----:B------:R-:W-:Y:S01]  /*5270*/  ISETP.GT.AND P2, PT, R98, 0x8, P0 ;  /* 0x000000086200780c */ /* 0x000fe20000744270 */
[C---:B------:R-:W-:Y:S01]  /*5280*/  IMAD.SHL.U32 R107, R20.reuse, 0x20, RZ ;  /* 0x00000020146b7824 */ /* 0x040fe200078e00ff */
[--C-:B------:R-:W-:Y:S01]  /*5290*/  LEA.HI.X R91, R20, R89, R21.reuse, 0x2, P3 ;  /* 0x00000059145b7211 */ /* 0x100fe200018f1415 */
[-C--:B------:R-:W-:Y:S01]  /*52a0*/  FMUL R61, R61, R96.reuse ;  /* 0x000000603d3d7220 */ /* 0x080fe20000400000 */
[----:B------:R-:W-:Y:S01]  /*52b0*/  ISETP.GT.AND P3, PT, R98, 0x8, P4 ;  /* 0x000000086200780c */ /* 0x000fe20002764270 */
[-C--:B------:R-:W-:Y:S01]  /*52c0*/  FMUL R13, R63, R96.reuse ;  /* 0x000000603f0d7220 */ /* 0x080fe20000400000 */
[----:B------:R-:W-:Y:S01]  /*52d0*/  SHF.L.U64.HI R105, R20, 0x5, R21 ;  /* 0x0000000514697819 */ /* 0x000fe20000010215 */
[----:B------:R-:W-:Y:S01]  /*52e0*/  FMUL R15, R64, R96 ;  /* 0x00000060400f7220 */ /* 0x000fe20000400000 */
[----:B------:R-:W-:Y:S01]  /*52f0*/  ISETP.GT.AND P4, PT, R99, 0x9, PT ;  /* 0x000000096300780c */ /* 0x000fe20003f84270 */
[----:B------:R-:W-:Y:S01]  /*5300*/  @P1 STG.E desc[UR16][R90.64], R57 ;  /* 0x000000395a001986 */ /* 0x000fe2000c101910 */
[----:B------:R-:W-:Y:S01]  /*5310*/  ISETP.GT.AND P1, PT, R98, RZ, P5 ;  /* 0x000000ff6200720c */ /* 0x000fe20002f24270 */
[----:B0-----:R-:W-:-:S04]  /*5320*/  IMAD.WIDE.U32 R8, R20, 0x1c, R90 ;  /* 0x0000001c14087825 */ /* 0x001fc800078e005a */
[-C--:B------:R-:W-:Y:S01]  /*5330*/  FMUL R67, R67, R96.reuse ;  /* 0x0000006043437220 */ /* 0x080fe20000400000 */
[----:B------:R0:W-:Y:S01]  /*5340*/  @P2 STG.E desc[UR16][R88.64+0x20], R11 ;  /* 0x0000200b58002986 */ /* 0x0001e2000c101910 */
[----:B------:R-:W-:Y:S01]  /*5350*/  ISETP.GT.AND P2, PT, R98, RZ, P4 ;  /* 0x000000ff6200720c */ /* 0x000fe20002744270 */
[----:B------:R-:W-:Y:S02]  /*5360*/  IMAD.IADD R101, R101, 0x1, R9 ;  /* 0x0000000165657824 */ /* 0x000fe400078e0209 */
[-C--:B------:R-:W-:Y:S01]  /*5370*/  FMUL R9, R60, R96.reuse ;  /* 0x000000603c097220 */ /* 0x080fe20000400000 */
[----:B------:R-:W-:Y:S01]  /*5380*/  IMAD.MOV.U32 R100, RZ, RZ, R8 ;  /* 0x000000ffff647224 */ /* 0x000fe200078e0008 */
[----:B------:R1:W-:Y:S01]  /*5390*/  @P3 STG.E desc[UR16][R90.64+0x20], R59 ;  /* 0x0000203b5a003986 */ /* 0x0003e2000c101910 */
[----:B------:R-:W-:Y:S01]  /*53a0*/  ISETP.GT.AND P3, PT, R99, 0x11, PT ;  /* 0x000000116300780c */ /* 0x000fe20003f64270 */
[-C--:B------:R-:W-:Y:S01]  /*53b0*/  FMUL R19, R68, R96.reuse ;  /* 0x0000006044137220 */ /* 0x080fe20000400000 */
[-C--:B------:R-:W-:Y:S01]  /*53c0*/  FMUL R69, R69, R96.reuse ;  /* 0x0000006045457220 */ /* 0x080fe20000400000 */
[----:B------:R-:W-:Y:S01]  /*53d0*/  FMUL R71, R71, R96 ;  /* 0x0000006047477220 */ /* 0x000fe20000400000 */
[----:B------:R-:W-:Y:S01]  /*53e0*/  @P1 STG.E desc[UR16][R100.64], R9 ;  /* 0x0000000964001986 */ /* 0x000fe2000c101910 */
[----:B------:R-:W-:Y:S01]  /*53f0*/  IADD3 R102, P1, R107, R90, RZ ;  /* 0x0000005a6b667210 */ /* 0x000fe20007f3e0ff */
[-C--:B0-----:R-:W-:Y:S01]  /*5400*/  FMUL R11, R62, R96.reuse ;  /* 0x000000603e0b7220 */ /* 0x081fe20000400000 */
[-C--:B------:R-:W-:Y:S01]  /*5410*/  FMUL R21, R72, R96.reuse ;  /* 0x0000006048157220 */ /* 0x080fe20000400000 */
[-C--:B------:R-:W-:Y:S01]  /*5420*/  FMUL R73, R73, R96.reuse ;  /* 0x0000006049497220 */ /* 0x080fe20000400000 */
[-C--:B------:R-:W-:Y:S01]  /*5430*/  FMUL R75, R75, R96.reuse ;  /* 0x000000604b4b7220 */ /* 0x080fe20000400000 */
[----:B------:R-:W-:Y:S01]  /*5440*/  IMAD.X R103, R105, 0x1, R91, P1 ;  /* 0x0000000169677824 */ /* 0x000fe200008e065b */
[----:B------:R-:W-:Y:S01]  /*5450*/  ISETP.GT.AND P1, PT, R98, 0x8, P5 ;  /* 0x000000086200780c */ /* 0x000fe20002f24270 */
[-C--:B------:R-:W-:Y:S01]  /*5460*/  FMUL R57, R76, R96.reuse ;  /* 0x000000604c397220 */ /* 0x080fe20000400000 */
[-C--:B------:R-:W-:Y:S01]  /*5470*/  FMUL R77, R77, R96.reuse ;  /* 0x000000604d4d7220 */ /* 0x080fe20000400000 */
[-C--:B-1----:R-:W-:Y:S01]  /*5480*/  FMUL R59, R78, R96.reuse ;  /* 0x000000604e3b7220 */ /* 0x082fe20000400000 */
[----:B------:R0:W-:Y:S01]  /*5490*/  @P2 STG.E desc[UR16][R102.64], R61 ;  /* 0x0000003d66002986 */ /* 0x0001e2000c101910 */
[----:B------:R-:W-:Y:S01]  /*54a0*/  ISETP.GT.AND P2, PT, R98, 0x8, P4 ;  /* 0x000000086200780c */ /* 0x000fe20002744270 */
[-C--:B------:R-:W-:Y:S01]  /*54b0*/  FMUL R79, R79, R96.reuse ;  /* 0x000000604f4f7220 */ /* 0x080fe20000400000 */
[----:B------:R-:W-:Y:S01]  /*54c0*/  ISETP.GT.AND P4, PT, R99, 0x10, PT ;  /* 0x000000106300780c */ /* 0x000fe20003f84270 */
[-C--:B------:R-:W-:Y:S01]  /*54d0*/  FMUL R81, R81, R96.reuse ;  /* 0x0000006051517220 */ /* 0x080fe20000400000 */
[-C--:B------:R-:W-:Y:S01]  /*54e0*/  FMUL R83, R83, R96.reuse ;  /* 0x0000006053537220 */ /* 0x080fe20000400000 */
[-C--:B------:R-:W-:Y:S01]  /*54f0*/  FMUL R85, R85, R96.reuse ;  /* 0x0000006055557220 */ /* 0x080fe20000400000 */
[-C--:B------:R-:W-:Y:S01]  /*5500*/  FMUL R87, R87, R96.reuse ;  /* 0x0000006057577220 */ /* 0x080fe20000400000 */
[----:B------:R-:W-:Y:S01]  /*5510*/  FMUL R25, R25, R96 ;  /* 0x0000006019197220 */ /* 0x000fe20000400000 */
[----:B------:R-:W-:Y:S01]  /*5520*/  @P1 STG.E desc[UR16][R100.64+0x20], R11 ;  /* 0x0000200b64001986 */ /* 0x000fe2000c101910 */
[----:B------:R-:W-:Y:S01]  /*5530*/  IADD3 R62, P1, R107, R8, RZ ;  /* 0x000000086b3e7210 */ /* 0x000fe20007f3e0ff */
[-C--:B------:R-:W-:Y:S01]  /*5540*/  FMUL R27, R27, R96.reuse ;  /* 0x000000601b1b7220 */ /* 0x080fe20000400000 */
[-C--:B0-----:R-:W-:Y:S01]  /*5550*/  FMUL R61, R80, R96.reuse ;  /* 0x00000060503d7220 */ /* 0x081fe20000400000 */
[-C--:B------:R-:W-:Y:S01]  /*5560*/  FMUL R29, R29, R96.reuse ;  /* 0x000000601d1d7220 */ /* 0x080fe20000400000 */
[----:B------:R0:W-:Y:S01]  /*5570*/  @P2 STG.E desc[UR16][R102.64+0x20], R13 ;  /* 0x0000200d66002986 */ /* 0x0001e2000c101910 */
[----:B------:R-:W-:Y:S01]  /*5580*/  IMAD.X R63, R105, 0x1, R101, P1 ;  /* 0x00000001693f7824 */ /* 0x000fe200008e0665 */
[----:B------:R-:W-:Y:S01]  /*5590*/  ISETP.GT.AND P1, PT, R98, RZ, P4 ;  /* 0x000000ff6200720c */ /* 0x000fe20002724270 */
[-C--:B------:R-:W-:Y:S01]  /*55a0*/  FMUL R31, R31, R96.reuse ;  /* 0x000000601f1f7220 */ /* 0x080fe20000400000 */
[----:B------:R-:W-:Y:S01]  /*55b0*/  ISETP.GT.AND P2, PT, R99, 0x19, PT ;  /* 0x000000196300780c */ /* 0x000fe20003f44270 */
[-C--:B------:R-:W-:Y:S01]  /*55c0*/  FMUL R33, R33, R96.reuse ;  /* 0x0000006021217220 */ /* 0x080fe20000400000 */
[-C--:B------:R-:W-:Y:S01]  /*55d0*/  FMUL R35, R35, R96.reuse ;  /* 0x0000006023237220 */ /* 0x080fe20000400000 */
[-C--:B------:R-:W-:Y:S01]  /*55e0*/  FMUL R37, R37, R96.reuse ;  /* 0x0000006025257220 */ /* 0x080fe20000400000 */
[-C--:B------:R-:W-:Y:S01]  /*55f0*/  FMUL R39, R39, R96.reuse ;  /* 0x0000006027277220 */ /* 0x080fe20000400000 */
[-C--:B------:R-:W-:Y:S01]  /*5600*/  FMUL R41, R41, R96.reuse ;  /* 0x0000006029297220 */ /* 0x080fe20000400000 */
[-C--:B------:R-:W-:Y:S01]  /*5610*/  FMUL R43, R43, R96.reuse ;  /* 0x000000602b2b7220 */ /* 0x080fe20000400000 */
[-C--:B------:R-:W-:Y:S01]  /*5620*/  FMUL R45, R45, R96.reuse ;  /* 0x000000602d2d7220 */ /* 0x080fe20000400000 */
[-C--:B0-----:R-:W-:Y:S01]  /*5630*/  FMUL R13, R65, R96.reuse ;  /* 0x00000060410d7220 */ /* 0x081fe20000400000 */
[-C--:B------:R-:W-:Y:S01]  /*5640*/  FMUL R47, R47, R96.reuse ;  /* 0x000000602f2f7220 */ /* 0x080fe20000400000 */
[----:B------:R-:W-:Y:S01]  /*5650*/  FMUL R49, R49, R96 ;  /* 0x0000006031317220 */ /* 0x000fe20000400000 */
[----:B------:R0:W-:Y:S01]  /*5660*/  @P1 STG.E desc[UR16][R62.64], R15 ;  /* 0x0000000f3e001986 */ /* 0x0001e2000c101910 */
[----:B------:R-:W-:Y:S01]  /*5670*/  IADD3 R92, P1, R107, R102, RZ ;  /* 0x000000666b5c7210 */ /* 0x000fe20007f3e0ff */
[-C--:B------:R-:W-:Y:S01]  /*5680*/  FMUL R51, R51, R96.reuse ;  /* 0x0000006033337220 */ /* 0x080fe20000400000 */
[-C--:B------:R-:W-:Y:S01]  /*5690*/  FMUL R53, R53, R96.reuse ;  /* 0x0000006035357220 */ /* 0x080fe20000400000 */
[----:B------:R-:W-:-:S02]  /*56a0*/  FMUL R55, R55, R96 ;  /* 0x0000006037377220 */ /* 0x000fc40000400000 */
[----:B------:R-:W-:Y:S01]  /*56b0*/  IMAD.X R93, R105, 0x1, R103, P1 ;  /* 0x00000001695d7824 */ /* 0x000fe200008e0667 */
[----:B------:R-:W-:-:S05]  /*56c0*/  IADD3 R94, P1, R107, R92, RZ ;  /* 0x0000005c6b5e7210 */ /* 0x000fca0007f3e0ff */
[----:B------:R-:W-:Y:S01]  /*56d0*/  IMAD.X R95, R105, 0x1, R93, P1 ;  /* 0x00000001695f7824 */ /* 0x000fe200008e065d */
[----:B------:R-:W-:Y:S01]  /*56e0*/  IADD3 R22, P1, R92, R107, RZ ;  /* 0x0000006b5c167210 */ /* 0x000fe20007f3e0ff */
[----:B0-----:R-:W-:-:S04]  /*56f0*/  FMUL R15, R66, R96 ;  /* 0x00000060420f7220 */ /* 0x001fc80000400000 */
[----:B------:R-:W-:Y:S01]  /*5700*/  IMAD.X R23, R93, 0x1, R105, P1 ;  /* 0x000000015d177824 */ /* 0x000fe200008e0669 */
[----:B------:R-:W-:-:S05]  /*5710*/  IADD3 R10, P1, R107, R94, RZ ;  /* 0x0000005e6b0a7210 */ /* 0x000fca0007f3e0ff */
[----:B------:R-:W-:Y:S01]  /*5720*/  IMAD.X R11, R105, 0x1, R95, P1 ;  /* 0x00000001690b7824 */ /* 0x000fe200008e065f */
[----:B------:R-:W-:-:S05]  /*5730*/  IADD3 R8, P1, R22, R107, RZ ;  /* 0x0000006b16087210 */ /* 0x000fca0007f3e0ff */
[----:B------:R-:W-:Y:S01]  /*5740*/  IMAD.X R9, R23, 0x1, R105, P1 ;  /* 0x0000000117097824 */ /* 0x000fe200008e0669 */
[----:B------:R-:W-:-:S13]  /*5750*/  ISETP.GT.AND P1, PT, R98, RZ, P3 ;  /* 0x000000ff6200720c */ /* 0x000fda0001f24270 */
[----:B------:R0:W-:Y:S01]  /*5760*/  @P1 STG.E desc[UR16][R92.64], R13 ;  /* 0x0000000d5c001986 */ /* 0x0001e2000c101910 */
[----:B------:R-:W-:-:S13]  /*5770*/  ISETP.GT.AND P1, PT, R98, 0x8, P4 ;  /* 0x000000086200780c */ /* 0x000fda0002724270 */
[----:B------:R-:W-:Y:S02]  /*5780*/  @P1 IMAD.MOV.U32 R12, RZ, RZ, R62 ;  /* 0x000000ffff0c1224 */ /* 0x000fe400078e003e */
[----:B0-----:R-:W-:-:S05]  /*5790*/  @P1 IMAD.MOV.U32 R13, RZ, RZ, R63 ;  /* 0x000000ffff0d1224 */ /* 0x001fca00078e003f */
[----:B------:R0:W-:Y:S01]  /*57a0*/  @P1 STG.E desc[UR16][R12.64+0x20], R15 ;  /* 0x0000200f0c001986 */ /* 0x0001e2000c101910 */
[----:B------:R-:W-:Y:S02]  /*57b0*/  ISETP.GT.AND P1, PT, R98, 0x8, P3 ;  /* 0x000000086200780c */ /* 0x000fe40001f24270 */
[----:B------:R-:W-:Y:S01]  /*57c0*/  ISETP.GT.AND P3, PT, R99, 0x18, PT ;  /* 0x000000186300780c */ /* 0x000fe20003f64270 */
[----:B0-----:R-:W-:-:S10]  /*57d0*/  FMUL R15, R70, R96 ;  /* 0x00000060460f7220 */ /* 0x001fd40000400000 */
[----:B------:R-:W-:Y:S02]  /*57e0*/  @P1 IMAD.MOV.U32 R12, RZ, RZ, R92 ;  /* 0x000000ffff0c1224 */ /* 0x000fe400078e005c */
[----:B------:R-:W-:-:S05]  /*57f0*/  @P1 IMAD.MOV.U32 R13, RZ, RZ, R93 ;  /* 0x000000ffff0d1224 */ /* 0x000fca00078e005d */
[----:B------:R0:W-:Y:S01]  /*5800*/  @P1 STG.E desc[UR16][R12.64+0x20], R67 ;  /* 0x000020430c001986 */ /* 0x0001e2000c101910 */
[----:B------:R-:W-:-:S05]  /*5810*/  IADD3 R64, P1, R107, R62, RZ ;  /* 0x0000003e6b407210 */ /* 0x000fca0007f3e0ff */
[----:B------:R-:W-:Y:S01]  /*5820*/  IMAD.X R65, R105, 0x1, R63, P1 ;  /* 0x0000000169417824 */ /* 0x000fe200008e063f */
[----:B------:R-:W-:-:S13]  /*5830*/  ISETP.GT.AND P1, PT, R98, RZ, P3 ;  /* 0x000000ff6200720c */ /* 0x000fda0001f24270 */
[----:B------:R-:W-:Y:S01]  /*5840*/  @P1 STG.E desc[UR16][R64.64], R19 ;  /* 0x0000001340001986 */ /* 0x000fe2000c101910 */
[----:B------:R-:W-:-:S13]  /*5850*/  ISETP.GT.AND P1, PT, R98, RZ, P2 ;  /* 0x000000ff6200720c */ /* 0x000fda0001724270 */
[----:B------:R1:W-:Y:S01]  /*5860*/  @P1 STG.E desc[UR16][R94.64], R69 ;  /* 0x000000455e001986 */ /* 0x0003e2000c101910 */
[----:B------:R-:W-:-:S05]  /*5870*/  IADD3 R66, P1, R62, R107, RZ ;  /* 0x0000006b3e427210 */ /* 0x000fca0007f3e0ff */
[----:B0-----:R-:W-:Y:S01]  /*5880*/  IMAD.X R67, R63, 0x1, R105, P1 ;  /* 0x000000013f437824 */ /* 0x001fe200008e0669 */
[----:B------:R-:W-:-:S05]  /*5890*/  IADD3 R16, P1, R107, R10, RZ ;  /* 0x0000000a6b107210 */ /* 0x000fca0007f3e0ff */
[----:B------:R-:W-:Y:S01]  /*58a0*/  IMAD.X R17, R105, 0x1, R11, P1 ;  /* 0x0000000169117824 */ /* 0x000fe200008e060b */
[----:B------:R-:W-:-:S05]  /*58b0*/  IADD3 R12, P1, R8, R107, RZ ;  /* 0x0000006b080c7210 */ /* 0x000fca0007f3e0ff */
[----:B------:R-:W-:Y:S01]  /*58c0*/  IMAD.X R13, R9, 0x1, R105, P1 ;  /* 0x00000001090d7824 */ /* 0x000fe200008e0669 */
[----:B------:R-:W-:Y:S02]  /*58d0*/  ISETP.GT.AND P1, PT, R98, 0x8, P3 ;  /* 0x000000086200780c */ /* 0x000fe40001f24270 */
[----:B------:R-:W-:-:S11]  /*58e0*/  ISETP.GT.AND P3, PT, R99, 0x20, PT ;  /* 0x000000206300780c */ /* 0x000fd60003f64270 */
[----:B------:R-:W-:Y:S01]  /*58f0*/  @P1 STG.E desc[UR16][R66.64+0x20], R15 ;  /* 0x0000200f42001986 */ /* 0x000fe2000c101910 */
[----:B------:R-:W-:Y:S02]  /*5900*/  ISETP.GT.AND P1, PT, R98, 0x8, P2 ;  /* 0x000000086200780c */ /* 0x000fe40001724270 */
[----:B------:R-:W-:-:S11]  /*5910*/  ISETP.GT.AND P2, PT, R99, 0x21, PT ;  /* 0x000000216300780c */ /* 0x000fd60003f44270 */
[----:B------:R-:W-:Y:S01]  /*5920*/  @P1 STG.E desc[UR16][R22.64+0x20], R71 ;  /* 0x0000204716001986 */ /* 0x000fe2000c101910 */
[----:B------:R-:W-:-:S05]  /*5930*/  IADD3 R68, P1, R107, R64, RZ ;  /* 0x000000406b447210 */ /* 0x000fca0007f3e0ff */
[----:B-1----:R-:W-:Y:S01]  /*5940*/  IMAD.X R69, R105, 0x1, R65, P1 ;  /* 0x0000000169457824 */ /* 0x002fe200008e0641 */
[----:B------:R-:W-:-:S13]  /*5950*/  ISETP.GT.AND P1, PT, R98, RZ, P3 ;  /* 0x000000ff6200720c */ /* 0x000fda0001f24270 */
[----:B------:R0:W-:Y:S01]  /*5960*/  @P1 STG.E desc[UR16][R68.64], R21 ;  /* 0x0000001544001986 */ /* 0x0001e2000c101910 */
[----:B------:R-:W-:Y:S01]  /*5970*/  ISETP.GT.AND P1, PT, R98, RZ, P2 ;  /* 0x000000ff6200720c */ /* 0x000fe20001724270 */
[----:B0-----:R-:W-:-:S12]  /*5980*/  FMUL R21, R74, R96 ;  /* 0x000000604a157220 */ /* 0x001fd80000400000 */
[----:B------:R0:W-:Y:S01]  /*5990*/  @P1 STG.E desc[UR16][R10.64], R73 ;  /* 0x000000490a001986 */ /* 0x0001e2000c101910 */
[----:B------:R-:W-:-:S05]  /*59a0*/  IADD3 R70, P1, R66, R107, RZ ;  /* 0x0000006b42467210 */ /* 0x000fca0007f3e0ff */
[----:B------:R-:W-:Y:S01]  /*59b0*/  IMAD.X R71, R67, 0x1, R105, P1 ;  /* 0x0000000143477824 */ /* 0x000fe200008e0669 */
[----:B------:R-:W-:-:S05]  /*59c0*/  IADD3 R18, P1, R107, R16, RZ ;  /* 0x000000106b127210 */ /* 0x000fca0007f3e0ff */
[----:B------:R-:W-:Y:S01]  /*59d0*/  IMAD.X R19, R105, 0x1, R17, P1 ;  /* 0x0000000169137824 */ /* 0x000fe200008e0611 */
[----:B------:R-:W-:-:S05]  /*59e0*/  IADD3 R14, P1, R12, R107, RZ ;  /* 0x0000006b0c0e7210 */ /* 0x000fca0007f3e0ff */
[----:B------:R-:W-:Y:S01]  /*59f0*/  IMAD.X R15, R13, 0x1, R105, P1 ;  /* 0x000000010d0f7824 */ /* 0x000fe200008e0669 */
[----:B------:R-:W-:-:S13]  /*5a00*/  ISETP.GT.AND P1, PT, R98, 0x8, P3 ;  /* 0x000000086200780c */ /* 0x000fda0001f24270 */
[----:B------:R-:W-:Y:S01]  /*5a10*/  @P1 STG.E desc[UR16][R70.64+0x20], R21 ;  /* 0x0000201546001986 */ /* 0x000fe2000c101910 */
[----:B------:R-:W-:-:S13]  /*5a20*/  ISETP.GT.AND P1, PT, R98, 0x8, P2 ;  /* 0x000000086200780c */ /* 0x000fda0001724270 */
[----:B------:R1:W-:Y:S01]  /*5a30*/  @P1 STG.E desc[UR16][R8.64+0x20], R75 ;  /* 0x0000204b08001986 */ /* 0x0003e2000c101910 */
[----:B------:R-:W-:-:S05]  /*5a40*/  IADD3 R72, P1, R107, R68, RZ ;  /* 0x000000446b487210 */ /* 0x000fca0007f3e0ff */
[----:B0-----:R-:W-:Y:S01]  /*5a50*/  IMAD.X R73, R105, 0x1, R69, P1 ;  /* 0x0000000169497824 */ /* 0x001fe200008e0645 */
[----:B------:R-:W-:-:S04]  /*5a60*/  ISETP.GT.AND P1, PT, R99, 0x28, PT ;  /* 0x000000286300780c */ /* 0x000fc80003f24270 */
[----:B------:R-:W-:Y:S02]  /*5a70*/  ISETP.GT.AND P2, PT, R98, RZ, P1 ;  /* 0x000000ff6200720c */ /* 0x000fe40000f44270 */
[----:B------:R-:W-:-:S11]  /*5a80*/  P2R R104, PR, RZ, 0x2 ;  /* 0x00000002ff687803 */ /* 0x000fd60000000000 */
[----:B------:R-:W-:Y:S01]  /*5a90*/  @P2 STG.E desc[UR16][R72.64], R57 ;  /* 0x0000003948002986 */ /* 0x000fe2000c101910 */
[----:B------:R-:W-:-:S04]  /*5aa0*/  ISETP.GT.AND P2, PT, R99, 0x29, PT ;  /* 0x000000296300780c */ /* 0x000fc80003f44270 */
[----:B------:R-:W-:Y:S02]  /*5ab0*/  ISETP.GT.AND P3, PT, R98, RZ, P2 ;  /* 0x000000ff6200720c */ /* 0x000fe40001764270 */
[----:B------:R-:W-:-:S11]  /*5ac0*/  P2R R6, PR, RZ, 0x4 ;  /* 0x00000004ff067803 */ /* 0x000fd60000000000 */
[----:B------:R0:W-:Y:S01]  /*5ad0*/  @P3 STG.E desc[UR16][R16.64], R77 ;  /* 0x0000004d10003986 */ /* 0x0001e2000c101910 */
[----:B------:R-:W-:-:S05]  /*5ae0*/  IADD3 R74, P3, R70, R107, RZ ;  /* 0x0000006b464a7210 */ /* 0x000fca0007f7e0ff */
[----:B-1----:R-:W-:Y:S01]  /*5af0*/  IMAD.X R75, R71, 0x1, R105, P3 ;  /* 0x00000001474b7824 */ /* 0x002fe200018e0669 */
[----:B------:R-:W-:-:S05]  /*5b00*/  IADD3 R20, P3, R107, R18, RZ ;  /* 0x000000126b147210 */ /* 0x000fca0007f7e0ff */
[----:B------:R-:W-:Y:S01]  /*5b10*/  IMAD.X R21, R105, 0x1, R19, P3 ;  /* 0x0000000169157824 */ /* 0x000fe200018e0613 */
[----:B------:R-:W-:-:S13]  /*5b20*/  ISETP.GT.AND P3, PT, R98, 0x8, P1 ;  /* 0x000000086200780c */ /* 0x000fda0000f64270 */
[----:B------:R-:W-:Y:S01]  /*5b30*/  @P3 STG.E desc[UR16][R74.64+0x20], R59 ;  /* 0x0000203b4a003986 */ /* 0x000fe2000c101910 */
[C---:B------:R-:W-:Y:S02]  /*5b40*/  ISETP.GT.AND P3, PT, R98.reuse, 0x8, P2 ;  /* 0x000000086200780c */ /* 0x040fe40001764270 */
[C---:B------:R-:W-:Y:S02]  /*5b50*/  ISETP.GT.AND P2, PT, R98.reuse, 0x80, P0 ;  /* 0x000000806200780c */ /* 0x040fe40000744270 */
[----:B------:R-:W-:-:S09]  /*5b60*/  ISETP.GT.AND P0, PT, R98, 0x88, P0 ;  /* 0x000000886200780c */ /* 0x000fd20000704270 */
[----:B------:R1:W-:Y:S01]  /*5b70*/  @P3 STG.E desc[UR16][R12.64+0x20], R79 ;  /* 0x0000204f0c003986 */ /* 0x0003e2000c101910 */
[----:B------:R-:W-:-:S05]  /*5b80*/  IADD3 R76, P3, R107, R72, RZ ;  /* 0x000000486b4c7210 */ /* 0x000fca0007f7e0ff */
[----:B0-----:R-:W-:Y:S01]  /*5b90*/  IMAD.X R77, R105, 0x1, R73, P3 ;  /* 0x00000001694d7824 */ /* 0x001fe200018e0649 */
[----:B------:R-:W-:-:S04]  /*5ba0*/  ISETP.GT.AND P3, PT, R99, 0x30, PT ;  /* 0x000000306300780c */ /* 0x000fc80003f64270 */
[----:B------:R-:W-:Y:S01]  /*5bb0*/  ISETP.GT.AND P4, PT, R98, RZ, P3 ;  /* 0x000000ff6200720c */ /* 0x000fe20001f84270 */
[----:B-1----:R-:W-:-:S12]  /*5bc0*/  FMUL R79, R82, R96 ;  /* 0x00000060524f7220 */ /* 0x002fd80000400000 */
[----:B------:R-:W-:Y:S01]  /*5bd0*/  @P4 STG.E desc[UR16][R76.64], R61 ;  /* 0x0000003d4c004986 */ /* 0x000fe2000c101910 */
[----:B------:R-:W-:-:S04]  /*5be0*/  ISETP.GT.AND P4, PT, R99, 0x31, PT ;  /* 0x000000316300780c */ /* 0x000fc80003f84270 */
[----:B------:R-:W-:-:S13]  /*5bf0*/  ISETP.GT.AND P5, PT, R98, RZ, P4 ;  /* 0x000000ff6200720c */ /* 0x000fda00027a4270 */
[----:B------:R0:W-:Y:S01]  /*5c00*/  @P5 STG.E desc[UR16][R18.64], R81 ;  /* 0x0000005112005986 */ /* 0x0001e2000c101910 */
[----:B------:R-:W-:-:S05]  /*5c10*/  IADD3 R58, P5, R74, R107, RZ ;  /* 0x0000006b4a3a7210 */ /* 0x000fca0007fbe0ff */
[----:B------:R-:W-:Y:S01]  /*5c20*/  IMAD.X R59, R75, 0x1, R105, P5 ;  /* 0x000000014b3b7824 */ /* 0x000fe200028e0669 */
[----:B------:R-:W-:Y:S01]  /*5c30*/  ISETP.GT.AND P5, PT, R98, 0x8, P3 ;  /* 0x000000086200780c */ /* 0x000fe20001fa4270 */
[----:B0-----:R-:W-:-:S12]  /*5c40*/  FMUL R81, R84, R96 ;  /* 0x0000006054517220 */ /* 0x001fd80000400000 */
[----:B------:R-:W-:Y:S01]  /*5c50*/  @P5 STG.E desc[UR16][R58.64+0x20], R79 ;  /* 0x0000204f3a005986 */ /* 0x000fe2000c101910 */
[----:B------:R-:W-:-:S05]  /*5c60*/  IADD3 R56, P5, R107, R76, RZ ;  /* 0x0000004c6b387210 */ /* 0x000fca0007fbe0ff */
[----:B------:R-:W-:Y:S01]  /*5c70*/  IMAD.X R57, R105, 0x1, R77, P5 ;  /* 0x0000000169397824 */ /* 0x000fe200028e064d */
[----:B------:R-:W-:-:S13]  /*5c80*/  ISETP.GT.AND P5, PT, R98, 0x8, P4 ;  /* 0x000000086200780c */ /* 0x000fda00027a4270 */
[----:B------:R0:W-:Y:S01]  /*5c90*/  @P5 STG.E desc[UR16][R14.64+0x20], R83 ;  /* 0x000020530e005986 */ /* 0x0001e2000c101910 */
[----:B------:R-:W-:-:S05]  /*5ca0*/  IADD3 R60, P5, R14, R107, RZ ;  /* 0x0000006b0e3c7210 */ /* 0x000fca0007fbe0ff */
[----:B------:R-:W-:Y:S01]  /*5cb0*/  IMAD.X R61, R15, 0x1, R105, P5 ;  /* 0x000000010f3d7824 */ /* 0x000fe200028e0669 */
[----:B------:R-:W-:-:S04]  /*5cc0*/  ISETP.GT.AND P5, PT, R99, 0x38, PT ;  /* 0x000000386300780c */ /* 0x000fc80003fa4270 */
[----:B------:R-:W-:Y:S01]  /*5cd0*/  ISETP.GT.AND P6, PT, R98, RZ, P5 ;  /* 0x000000ff6200720c */ /* 0x000fe20002fc4270 */
[----:B0-----:R-:W-:-:S12]  /*5ce0*/  FMUL R83, R86, R96 ;  /* 0x0000006056537220 */ /* 0x001fd80000400000 */
[----:B------:R0:W-:Y:S01]  /*5cf0*/  @P6 STG.E desc[UR16][R56.64], R81 ;  /* 0x0000005138006986 */ /* 0x0001e2000c101910 */
[----:B------:R-:W-:-:S05]  /*5d00*/  IADD3 R78, P6, R58, R107, RZ ;  /* 0x0000006b3a4e7210 */ /* 0x000fca0007fde0ff */
[----:B------:R-:W-:Y:S01]  /*5d10*/  IMAD.X R79, R59, 0x1, R105, P6 ;  /* 0x000000013b4f7824 */ /* 0x000fe200030e0669 */
[----:B------:R-:W-:-:S04]  /*5d20*/  ISETP.GT.AND P6, PT, R99, 0x39, PT ;  /* 0x000000396300780c */ /* 0x000fc80003fc4270 */
[----:B------:R-:W-:Y:S01]  /*5d30*/  ISETP.GT.AND P1, PT, R98, RZ, P6 ;  /* 0x000000ff6200720c */ /* 0x000fe20003724270 */
[----:B0-----:R-:W-:-:S12]  /*5d40*/  FMUL R81, R24, R96 ;  /* 0x0000006018517220 */ /* 0x001fd80000400000 */
[----:B------:R0:W-:Y:S01]  /*5d50*/  @P1 STG.E desc[UR16][R20.64], R85 ;  /* 0x0000005514001986 */ /* 0x0001e2000c101910 */
[----:B------:R-:W-:Y:S01]  /*5d60*/  ISETP.GT.AND P1, PT, R98, 0x8, P5 ;  /* 0x000000086200780c */ /* 0x000fe20002f24270 */
[----:B0-----:R-:W-:-:S12]  /*5d70*/  FMUL R85, R28, R96 ;  /* 0x000000601c557220 */ /* 0x001fd80000400000 */
[----:B------:R0:W-:Y:S01]  /*5d80*/  @P1 STG.E desc[UR16][R78.64+0x20], R83 ;  /* 0x000020534e001986 */ /* 0x0001e2000c101910 */
[----:B------:R-:W-:Y:S01]  /*5d90*/  ISETP.GT.AND P1, PT, R98, 0x8, P6 ;  /* 0x000000086200780c */ /* 0x000fe20003724270 */
[----:B0-----:R-:W-:-:S12]  /*5da0*/  FMUL R83, R26, R96 ;  /* 0x000000601a537220 */ /* 0x001fd80000400000 */
[----:B------:R-:W-:Y:S01]  /*5db0*/  @P1 STG.E desc[UR16][R60.64+0x20], R87 ;  /* 0x000020573c001986 */ /* 0x000fe2000c101910 */
[----:B------:R-:W-:-:S03]  /*5dc0*/  ISETP.GT.AND P1, PT, R99, 0x1, PT ;  /* 0x000000016300780c */ /* 0x000fc60003f24270 */
[----:B------:R-:W-:Y:S01]  /*5dd0*/  @P2 STG.E desc[UR16][R88.64+0x200], R81 ;  /* 0x0002005158002986 */ /* 0x000fe2000c101910 */
[----:B------:R-:W-:Y:S02]  /*5de0*/  ISETP.GT.AND P1, PT, R98, 0x80, P1 ;  /* 0x000000806200780c */ /* 0x000fe40000f24270 */
[----:B------:R-:W-:-:S11]  /*5df0*/  ISETP.NE.AND P2, PT, R6, RZ, PT ;  /* 0x000000ff0600720c */ /* 0x000fd60003f45270 */
[----:B------:R0:W-:Y:S01]  /*5e00*/  @P1 STG.E desc[UR16][R90.64+0x200], R25 ;  /* 0x000200195a001986 */ /* 0x0001e2000c101910 */
[----:B------:R-:W-:-:S03]  /*5e10*/  ISETP.NE.AND P1, PT, R104, RZ, PT ;  /* 0x000000ff6800720c */ /* 0x000fc60003f25270 */
[----:B------:R-:W-:Y:S01]  /*5e20*/  @P0 STG.E desc[UR16][R88.64+0x220], R83 ;  /* 0x0002205358000986 */ /* 0x000fe2000c101910 */
[----:B------:R-:W-:-:S04]  /*5e30*/  ISETP.GT.AND P0, PT, R99, 0x1, PT ;  /* 0x000000016300780c */ /* 0x000fc80003f04270 */
[----:B------:R-:W-:Y:S01]  /*5e40*/  ISETP.GT.AND P0, PT, R98, 0x88, P0 ;  /* 0x000000886200780c */ /* 0x000fe20000704270 */
[----:B0-----:R-:W-:-:S12]  /*5e50*/  FMUL R25, R30, R96 ;  /* 0x000000601e197220 */ /* 0x001fd80000400000 */
[----:B------:R0:W-:Y:S01]  /*5e60*/  @P0 STG.E desc[UR16][R90.64+0x220], R27 ;  /* 0x0002201b5a000986 */ /* 0x0001e2000c101910 */
[----:B------:R-:W-:-:S04]  /*5e70*/  ISETP.GT.AND P0, PT, R99, 0x8, PT ;  /* 0x000000086300780c */ /* 0x000fc80003f04270 */
[----:B------:R-:W-:Y:S01]  /*5e80*/  ISETP.GT.AND P0, PT, R98, 0x80, P0 ;  /* 0x000000806200780c */ /* 0x000fe20000704270 */
[----:B0-----:R-:W-:-:S12]  /*5e90*/  FMUL R27, R32, R96 ;  /* 0x00000060201b7220 */ /* 0x001fd80000400000 */
[----:B------:R-:W-:Y:S01]  /*5ea0*/  @P0 STG.E desc[UR16][R100.64+0x200], R85 ;  /* 0x0002005564000986 */ /* 0x000fe2000c101910 */
[----:B------:R-:W-:-:S04]  /*5eb0*/  ISETP.GT.AND P0, PT, R99, 0x9, PT ;  /* 0x000000096300780c */ /* 0x000fc80003f04270 */
[----:B------:R-:W-:-:S13]  /*5ec0*/  ISETP.GT.AND P0, PT, R98, 0x80, P0 ;  /* 0x000000806200780c */ /* 0x000fda0000704270 */
[----:B------:R0:W-:Y:S01]  /*5ed0*/  @P0 STG.E desc[UR16][R102.64+0x200], R29 ;  /* 0x0002001d66000986 */ /* 0x0001e2000c101910 */
[----:B------:R-:W-:-:S04]  /*5ee0*/  ISETP.GT.AND P0, PT, R99, 0x8, PT ;  /* 0x000000086300780c */ /* 0x000fc80003f04270 */
[----:B------:R-:W-:Y:S01]  /*5ef0*/  ISETP.GT.AND P0, PT, R98, 0x88, P0 ;  /* 0x000000886200780c */ /* 0x000fe20000704270 */
[----:B0-----:R-:W-:-:S12]  /*5f00*/  FMUL R29, R34, R96 ;  /* 0x00000060221d7220 */ /* 0x001fd80000400000 */
[----:B------:R0:W-:Y:S01]  /*5f10*/  @P0 STG.E desc[UR16][R100.64+0x220], R25 ;  /* 0x0002201964000986 */ /* 0x0001e2000c101910 */
[----:B------:R-:W-:-:S04]  /*5f20*/  ISETP.GT.AND P0, PT, R99, 0x9, PT ;  /* 0x000000096300780c */ /* 0x000fc80003f04270 */
[----:B------:R-:W-:-:S13]  /*5f30*/  ISETP.GT.AND P0, PT, R98, 0x88, P0 ;  /* 0x000000886200780c */ /* 0x000fda0000704270 */
[----:B------:R-:W-:Y:S01]  /*5f40*/  @P0 STG.E desc[UR16][R102.64+0x220], R31 ;  /* 0x0002201f66000986 */ /* 0x000fe2000c101910 */
[----:B------:R-:W-:-:S04]  /*5f50*/  ISETP.GT.AND P0, PT, R99, 0x10, PT ;  /* 0x000000106300780c */ /* 0x000fc80003f04270 */
[----:B------:R-:W-:-:S13]  /*5f60*/  ISETP.GT.AND P0, PT, R98, 0x80, P0 ;  /* 0x000000806200780c */ /* 0x000fda0000704270 */
[----:B------:R-:W-:Y:S02]  /*5f70*/  @P0 IMAD.MOV.U32 R24, RZ, RZ, R62 ;  /* 0x000000ffff180224 */ /* 0x000fe400078e003e */
[----:B0-----:R-:W-:-:S05]  /*5f80*/  @P0 IMAD.MOV.U32 R25, RZ, RZ, R63 ;  /* 0x000000ffff190224 */ /* 0x001fca00078e003f */
[----:B------:R0:W-:Y:S01]  /*5f90*/  @P0 STG.E desc[UR16][R24.64+0x200], R27 ;  /* 0x0002001b18000986 */ /* 0x0001e2000c101910 */
[----:B------:R-:W-:-:S04]  /*5fa0*/  ISETP.GT.AND P0, PT, R99, 0x11, PT ;  /* 0x000000116300780c */ /* 0x000fc80003f04270 */
[----:B------:R-:W-:Y:S01]  /*5fb0*/  ISETP.GT.AND P0, PT, R98, 0x80, P0 ;  /* 0x000000806200780c */ /* 0x000fe20000704270 */
[----:B0-----:R-:W-:-:S12]  /*5fc0*/  FMUL R27, R36, R96 ;  /* 0x00000060241b7220 */ /* 0x001fd80000400000 */
[----:B------:R-:W-:Y:S02]  /*5fd0*/  @P0 IMAD.MOV.U32 R24, RZ, RZ, R92 ;  /* 0x000000ffff180224 */ /* 0x000fe400078e005c */
[----:B------:R-:W-:-:S05]  /*5fe0*/  @P0 IMAD.MOV.U32 R25, RZ, RZ, R93 ;  /* 0x000000ffff190224 */ /* 0x000fca00078e005d */
[----:B------:R0:W-:Y:S01]  /*5ff0*/  @P0 STG.E desc[UR16][R24.64+0x200], R33 ;  /* 0x0002002118000986 */ /* 0x0001e2000c101910 */
[----:B------:R-:W-:-:S04]  /*6000*/  ISETP.GT.AND P0, PT, R99, 0x10, PT ;  /* 0x000000106300780c */ /* 0x000fc80003f04270 */
[----:B------:R-:W-:Y:S01]  /*6010*/  ISETP.GT.AND P0, PT, R98, 0x88, P0 ;  /* 0x000000886200780c */ /* 0x000fe20000704270 */
[----:B0-----:R-:W-:-:S12]  /*6020*/  FMUL R25, R38, R96 ;  /* 0x0000006026197220 */ /* 0x001fd80000400000 */
[----:B------:R-:W-:Y:S01]  /*6030*/  @P0 STG.E desc[UR16][R62.64+0x220], R29 ;  /* 0x0002201d3e000986 */ /* 0x000fe2000c101910 */
[----:B------:R-:W-:-:S04]  /*6040*/  ISETP.GT.AND P0, PT, R99, 0x11, PT ;  /* 0x000000116300780c */ /* 0x000fc80003f04270 */
[----:B------:R-:W-:-:S13]  /*6050*/  ISETP.GT.AND P0, PT, R98, 0x88, P0 ;  /* 0x000000886200780c */ /* 0x000fda0000704270 */
[----:B------:R-:W-:Y:S01]  /*6060*/  @P0 STG.E desc[UR16][R92.64+0x220], R35 ;  /* 0x000220235c000986 */ /* 0x000fe2000c101910 */
[----:B------:R-:W-:-:S04]  /*6070*/  ISETP.GT.AND P0, PT, R99, 0x18, PT ;  /* 0x000000186300780c */ /* 0x000fc80003f04270 */
[----:B------:R-:W-:-:S13]  /*6080*/  ISETP.GT.AND P0, PT, R98, 0x80, P0 ;  /* 0x000000806200780c */ /* 0x000fda0000704270 */
        /* <DEDUP_REMOVED lines=26> */
[C---:B------:R-:W-:Y:S02]  /*6230*/  ISETP.GT.AND P0, PT, R98.reuse, 0x80, P1 ;  /* 0x000000806200780c */ /* 0x040fe40000f04270 */
[----:B------:R-:W-:Y:S01]  /*6240*/  ISETP.GT.AND P1, PT, R98, 0x88, P1 ;  /* 0x000000886200780c */ /* 0x000fe20000f24270 */
[----:B0-----:R-:W-:-:S10]  /*6250*/  FMUL R9, R46, R96 ;  /* 0x000000602e097220 */ /* 0x001fd40000400000 */
[----:B------:R-:W-:Y:S01]  /*6260*/  @P0 STG.E desc[UR16][R72.64+0x200], R23 ;  /* 0x0002001748000986 */ /* 0x000fe2000c101910 */
[C---:B------:R-:W-:Y:S02]  /*6270*/  ISETP.GT.AND P0, PT, R98.reuse, 0x80, P2 ;  /* 0x000000806200780c */ /* 0x040fe40001704270 */
[----:B------:R-:W-:-:S11]  /*6280*/  ISETP.GT.AND P2, PT, R98, 0x88, P2 ;  /* 0x000000886200780c */ /* 0x000fd60001744270 */
[----:B------:R-:W-:Y:S01]  /*6290*/  @P0 STG.E desc[UR16][R16.64+0x200], R45 ;  /* 0x0002002d10000986 */ /* 0x000fe2000c101910 */
[C---:B------:R-:W-:Y:S02]  /*62a0*/  ISETP.GT.AND P0, PT, R98.reuse, 0x80, P3 ;  /* 0x000000806200780c */ /* 0x040fe40001f04270 */
[C---:B------:R-:W-:Y:S01]  /*62b0*/  ISETP.GT.AND P3, PT, R98.reuse, 0x88, P3 ;  /* 0x000000886200780c */ /* 0x040fe20001f64270 */
[----:B------:R0:W-:Y:S01]  /*62c0*/  @P1 STG.E desc[UR16][R74.64+0x220], R9 ;  /* 0x000220094a001986 */ /* 0x0001e2000c101910 */
[C---:B------:R-:W-:Y:S02]  /*62d0*/  ISETP.GT.AND P1, PT, R98.reuse, 0x80, P4 ;  /* 0x000000806200780c */ /* 0x040fe40002724270 */
[C---:B------:R-:W-:Y:S01]  /*62e0*/  ISETP.GT.AND P4, PT, R98.reuse, 0x88, P4 ;  /* 0x000000886200780c */ /* 0x040fe20002784270 */
[----:B------:R1:W-:Y:S06]  /*62f0*/  @P2 STG.E desc[UR16][R12.64+0x220], R47 ;  /* 0x0002202f0c002986 */ /* 0x0003ec000c101910 */
[----:B------:R2:W-:Y:S01]  /*6300*/  @P0 STG.E desc[UR16][R76.64+0x200], R11 ;  /* 0x0002000b4c000986 */ /* 0x0005e2000c101910 */
[----:B------:R-:W-:Y:S01]  /*6310*/  ISETP.GT.AND P0, PT, R98, 0x80, P6 ;  /* 0x000000806200780c */ /* 0x000fe20003704270 */
[-C--:B0-----:R-:W-:Y:S01]  /*6320*/  FMUL R9, R50, R96.reuse ;  /* 0x0000006032097220 */ /* 0x081fe20000400000 */
[C---:B------:R-:W-:Y:S01]  /*6330*/  ISETP.GT.AND P6, PT, R98.reuse, 0x88, P6 ;  /* 0x000000886200780c */ /* 0x040fe200037c4270 */
[----:B------:R0:W-:Y:S01]  /*6340*/  @P1 STG.E desc[UR16][R18.64+0x200], R49 ;  /* 0x0002003112001986 */ /* 0x0001e2000c101910 */
[----:B------:R-:W-:Y:S01]  /*6350*/  ISETP.GT.AND P1, PT, R98, 0x80, P5 ;  /* 0x000000806200780c */ /* 0x000fe20002f24270 */
[-C--:B-1----:R-:W-:Y:S01]  /*6360*/  FMUL R13, R54, R96.reuse ;  /* 0x00000060360d7220 */ /* 0x082fe20000400000 */
[----:B------:R-:W-:Y:S01]  /*6370*/  ISETP.GT.AND P5, PT, R98, 0x88, P5 ;  /* 0x000000886200780c */ /* 0x000fe20002fa4270 */
[----:B------:R0:W-:Y:S01]  /*6380*/  @P3 STG.E desc[UR16][R58.64+0x220], R9 ;  /* 0x000220093a003986 */ /* 0x0001e2000c101910 */
[----:B--2---:R-:W-:-:S03]  /*6390*/  FMUL R11, R52, R96 ;  /* 0x00000060340b7220 */ /* 0x004fc60000400000 */
[----:B------:R0:W-:Y:S06]  /*63a0*/  @P4 STG.E desc[UR16][R14.64+0x220], R51 ;  /* 0x000220330e004986 */ /* 0x0001ec000c101910 */
[----:B------:R0:W-:Y:S04]  /*63b0*/  @P1 STG.E desc[UR16][R56.64+0x200], R11 ;  /* 0x0002000b38001986 */ /* 0x0001e8000c101910 */
[----:B------:R0:W-:Y:S04]  /*63c0*/  @P0 STG.E desc[UR16][R20.64+0x200], R53 ;  /* 0x0002003514000986 */ /* 0x0001e8000c101910 */
[----:B------:R0:W-:Y:S04]  /*63d0*/  @P5 STG.E desc[UR16][R78.64+0x220], R13 ;  /* 0x0002200d4e005986 */ /* 0x0001e8000c101910 */
[----:B------:R0:W-:Y:S02]  /*63e0*/  @P6 STG.E desc[UR16][R60.64+0x220], R55 ;  /* 0x000220373c006986 */ /* 0x0001e4000c101910 */
.L_x_145:
[----:B------:R-:W-:Y:S05]  /*63f0*/  BSYNC B0 ;  /* 0x0000000000007941 */ /* 0x000fea0003800000 */
.L_x_21:
[----:B------:R-:W-:Y:S01]  /*6400*/  ULDC UR8, c[0x0][0xc] ;  /* 0x0000030000087ab9 */ /* 0x000fe20000000800 */
[----:B------:R-:W-:Y:S01]  /*6410*/  ULDC UR9, c[0x0][0x10] ;  /* 0x0000040000097ab9 */ /* 0x000fe20000000800 */
[----:B0-----:R-:W0:Y:S01]  /*6420*/  LDC R9, c[0x0][0x14] ;  /* 0x00000500ff097b82 */ /* 0x001e220000000800 */
[----:B------:R-:W-:Y:S01]  /*6430*/  UIMAD.WIDE.U32 UR8, UR8, UR9, URZ ;  /* 0x00000009080872a5 */ /* 0x000fe2000f8e003f */
[----:B------:R-:W-:Y:S01]  /*6440*/  PRMT R8, RZ, 0x7610, R8 ;  /* 0x00007610ff087816 */ /* 0x000fe20000000008 */
[----:B------:R-:W-:Y:S02]  /*6450*/  IMAD.MOV.U32 R12, RZ, RZ, -0x1 ;  /* 0xffffffffff0c7424 */ /* 0x000fe400078e00ff */
[----:B------:R-:W-:Y:S02]  /*6460*/  IMAD.MOV.U32 R13, RZ, RZ, -0x1 ;  /* 0xffffffffff0d7424 */ /* 0x000fe400078e00ff */
[----:B------:R-:W-:Y:S02]  /*6470*/  IMAD.MOV.U32 R6, RZ, RZ, -0x1 ;  /* 0xffffffffff067424 */ /* 0x000fe400078e00ff */
[----:B0-----:R-:W-:-:S04]  /*6480*/  IMAD.WIDE.U32 R2, R9, UR8, R2 ;  /* 0x0000000809027c25 */ /* 0x001fc8000f8e0002 */
[----:B------:R-:W-:Y:S01]  /*6490*/  IMAD R9, R9, UR9, RZ ;  /* 0x0000000909097c24 */ /* 0x000fe2000f8e02ff */
[----:B------:R-:W-:Y:S02]  /*64a0*/  ULDC.64 UR8, c[0x0][0x750] ;  /* 0x0001d40000087ab9 */ /* 0x000fe40000000a00 */
[----:B------:R-:W-:Y:S01]  /*64b0*/  ISETP.GE.U32.AND P0, PT, R2, UR8, PT ;  /* 0x0000000802007c0c */ /* 0x000fe2000bf06070 */
[----:B------:R-:W-:-:S05]  /*64c0*/  IMAD.IADD R3, R3, 0x1, R9 ;  /* 0x0000000103037824 */ /* 0x000fca00078e0209 */
[----:B------:R-:W-:-:S13]  /*64d0*/  ISETP.GE.U32.AND.EX P0, PT, R3, UR9, PT, P0 ;  /* 0x0000000903007c0c */ /* 0x000fda000bf06100 */
[----:B------:R-:W-:Y:S05]  /*64e0*/  @P0 BRA `(.L_x_146) ;  /* 0x0000000400640947 */ /* 0x000fea0003800000 */
[----:B--23--:R-:W0:Y:S01]  /*64f0*/  S2R R16, SR_CTAID.X ;  /* 0x0000000000107919 */ /* 0x00ce220000002500 */
[----:B------:R-:W2:Y:S01]  /*6500*/  LDC.64 R14, c[0x0][0x728] ;  /* 0x0001ca00ff0e7b82 */ /* 0x000ea20000000a00 */
[----:B------:R-:W-:Y:S01]  /*6510*/  ULDC UR7, c[0x0][0x150] ;  /* 0x0000540000077ab9 */ /* 0x000fe20000000800 */
[----:B------:R-:W-:Y:S01]  /*6520*/  IMAD.MOV.U32 R12, RZ, RZ, R2 ;  /* 0x000000ffff0c7224 */ /* 0x000fe200078e0002 */
[----:B------:R-:W3:Y:S01]  /*6530*/  S2R R22, SR_CTAID.Y ;  /* 0x0000000000167919 */ /* 0x000ee20000002600 */
[----:B------:R-:W-:-:S04]  /*6540*/  IMAD.MOV.U32 R13, RZ, RZ, R3 ;  /* 0x000000ffff0d7224 */ /* 0x000fc800078e0003 */
[----:B------:R-:W1:Y:S08]  /*6550*/  LDC R21, c[0x0][0x144] ;  /* 0x00005100ff157b82 */ /* 0x000e700000000800 */
[----:B------:R-:W1:Y:S08]  /*6560*/  LDC R6, c[0x0][0x730] ;  /* 0x0001cc00ff067b82 */ /* 0x000e700000000800 */
[----:B------:R-:W1:Y:S01]  /*6570*/  LDC.64 R18, c[0x0][0x720] ;  /* 0x0001c800ff127b82 */ /* 0x000e620000000a00 */
[----:B--2---:R-:W-:-:S04]  /*6580*/  ISETP.NE.U32.AND P0, PT, R14, RZ, PT ;  /* 0x000000ff0e00720c */ /* 0x004fc80003f05070 */
[----:B------:R-:W-:Y:S02]  /*6590*/  ISETP.NE.AND.EX P0, PT, R15, RZ, PT, P0 ;  /* 0x000000ff0f00720c */ /* 0x000fe40003f05300 */
[----:B0-----:R-:W-:-:S05]  /*65a0*/  I2FP.F32.U32 R8, R16 ;  /* 0x0000001000087245 */ /* 0x001fca0000201000 */
[----:B------:R-:W-:-:S04]  /*65b0*/  FMUL R8, R8, UR7 ;  /* 0x0000000708087c20 */ /* 0x000fc80008400000 */
[----:B------:R0:W2:Y:S02]  /*65c0*/  F2I.U32.TRUNC.NTZ R20, R8 ;  /* 0x0000000800147305 */ /* 0x0000a4000020f000 */
[----:B---3--:R-:W-:Y:S05]  /*65d0*/  @!P0 BRA `(.L_x_147) ;  /* 0x0000000000288947 */ /* 0x008fea0003800000 */
[----:B------:R-:W3:Y:S02]  /*65e0*/  LDC R9, c[0x0][0x734] ;  /* 0x0001cd00ff097b82 */ /* 0x000ee40000000800 */
[----:B---3--:R-:W-:-:S05]  /*65f0*/  IADD3 R13, P0, R2, R9, RZ ;  /* 0x00000009020d7210 */ /* 0x008fca0007f1e0ff */
[----:B------:R-:W-:-:S04]  /*6600*/  IMAD.X R17, RZ, RZ, R3, P0 ;  /* 0x000000ffff117224 */ /* 0x000fc800000e0603 */
[----:B0-----:R-:W-:-:S04]  /*6610*/  IMAD.WIDE.U32 R8, R17, R14, RZ ;  /* 0x0000000e11087225 */ /* 0x001fc800078e00ff */
[----:B------:R-:W-:-:S04]  /*6620*/  IMAD.WIDE.U32 R10, P0, R13, R15, R8 ;  /* 0x0000000f0d0a7225 */ /* 0x000fc80007800008 */
[----:B------:R-:W-:-:S04]  /*6630*/  IMAD.WIDE.U32 R8, R13, R14, RZ ;  /* 0x0000000e0d087225 */ /* 0x000fc800078e00ff */
[----:B------:R-:W-:Y:S01]  /*6640*/  IMAD.X R13, RZ, RZ, RZ, P0 ;  /* 0x000000ffff0d7224 */ /* 0x000fe200000e06ff */
[----:B------:R-:W-:Y:S01]  /*6650*/  IADD3 RZ, P0, R9, R10, RZ ;  /* 0x0000000a09ff7210 */ /* 0x000fe20007f1e0ff */
[----:B------:R-:W-:-:S04]  /*6660*/  IMAD.MOV.U32 R12, RZ, RZ, R11 ;  /* 0x000000ffff0c7224 */ /* 0x000fc800078e000b */
[----:B------:R-:W-:-:S08]  /*6670*/  IMAD.WIDE.U32.X R12, R17, R15, R12, P0 ;  /* 0x0000000f110c7225 */ /* 0x000fd000000e040c */
.L_x_147:
[----:B------:R-:W3:Y:S01]  /*6680*/  LDC.64 R26, c[0x0][0x740] ;  /* 0x0001d000ff1a7b82 */ /* 0x000ee20000000a00 */
[-CC-:B-1----:R-:W-:Y:S01]  /*6690*/  SHF.R.U64 R17, R12, R6.reuse, R13.reuse ;  /* 0x000000060c117219 */ /* 0x182fe2000000120d */
[----:B--2---:R-:W-:Y:S01]  /*66a0*/  IMAD.MOV R20, RZ, RZ, -R20 ;  /* 0x000000ffff147224 */ /* 0x004fe200078e0a14 */
[----:B------:R-:W-:Y:S01]  /*66b0*/  SHF.R.U32.HI R6, RZ, R6, R13 ;  /* 0x00000006ff067219 */ /* 0x000fe2000001160d */
[----:B------:R-:W-:Y:S01]  /*66c0*/  ULDC UR7, c[0x0][0x154] ;  /* 0x0000550000077ab9 */ /* 0x000fe20000000800 */
[----:B------:R-:W-:Y:S01]  /*66d0*/  IADD3 R11, P0, RZ, -R17, RZ ;  /* 0x80000011ff0b7210 */ /* 0x000fe20007f1e0ff */
[----:B------:R-:W-:Y:S02]  /*66e0*/  IMAD R23, R21, R20, R16 ;  /* 0x0000001415177224 */ /* 0x000fe400078e0210 */
[----:B------:R-:W1:Y:S01]  /*66f0*/  LDC R10, c[0x0][0x718] ;  /* 0x0001c600ff0a7b82 */ /* 0x000e620000000800 */
[----:B------:R-:W-:Y:S02]  /*6700*/  IMAD.MOV.U32 R13, RZ, RZ, 0x1 ;  /* 0x00000001ff0d7424 */ /* 0x000fe400078e00ff */
[----:B------:R-:W-:-:S04]  /*6710*/  IMAD.X R9, RZ, RZ, ~R6, P0 ;  /* 0x000000ffff097224 */ /* 0x000fc800000e0e06 */
[-C--:B------:R-:W-:Y:S01]  /*6720*/  IMAD R6, R9, R18.reuse, RZ ;  /* 0x0000001209067224 */ /* 0x080fe200078e02ff */
[----:B------:R-:W2:Y:S01]  /*6730*/  LDC R12, c[0x0][0x708] ;  /* 0x0001c200ff0c7b82 */ /* 0x000ea20000000800 */
[----:B0-----:R-:W-:-:S04]  /*6740*/  IMAD.WIDE.U32 R8, R11, R18, R2 ;  /* 0x000000120b087225 */ /* 0x001fc800078e0002 */
[----:B------:R-:W-:Y:S01]  /*6750*/  IMAD R11, R11, R19, R6 ;  /* 0x000000130b0b7224 */ /* 0x000fe200078e0206 */
[----:B------:R-:W-:Y:S02]  /*6760*/  I2FP.F32.U32 R6, R22 ;  /* 0x0000001600067245 */ /* 0x000fe40000201000 */
[----:B------:R-:W0:Y:S01]  /*6770*/  LDC R24, c[0x0][0x758] ;  /* 0x0001d600ff187b82 */ /* 0x000e220000000800 */
[----:B------:R-:W-:Y:S01]  /*6780*/  IMAD.IADD R9, R9, 0x1, R11 ;  /* 0x0000000109097824 */ /* 0x000fe200078e020b */
[----:B---3--:R-:W-:Y:S01]  /*6790*/  ISETP.NE.U32.AND P0, PT, R26, RZ, PT ;  /* 0x000000ff1a00720c */ /* 0x008fe20003f05070 */
[----:B------:R-:W-:Y:S01]  /*67a0*/  FMUL R6, R6, UR7 ;  /* 0x0000000706067c20 */ /* 0x000fe20008400000 */
[----:B------:R-:W-:Y:S02]  /*67b0*/  IMAD.MOV.U32 R11, RZ, RZ, -0x1 ;  /* 0xffffffffff0b7424 */ /* 0x000fe400078e00ff */
[----:B------:R-:W-:Y:S01]  /*67c0*/  ISETP.NE.AND.EX P0, PT, R27, RZ, PT, P0 ;  /* 0x000000ff1b00720c */ /* 0x000fe20003f05300 */
[----:B------:R3:W0:Y:S01]  /*67d0*/  F2I.U32.TRUNC.NTZ R18, R6 ;  /* 0x0000000600127305 */ /* 0x000622000020f000 */
[----:B------:R-:W3:Y:S01]  /*67e0*/  LDC R21, c[0x0][0x148] ;  /* 0x00005200ff157b82 */ /* 0x000ee20000000800 */
[----:B-1----:R-:W-:-:S02]  /*67f0*/  SHF.R.U64 R16, R8, R10, R9 ;  /* 0x0000000a08107219 */ /* 0x002fc40000001209 */
[----:B------:R-:W-:-:S05]  /*6800*/  SHF.R.U32.HI R9, RZ, R10, R9 ;  /* 0x0000000aff097219 */ /* 0x000fca0000011609 */
[----:B------:R-:W1:Y:S01]  /*6810*/  LDC R20, c[0x0][0x700] ;  /* 0x0001c000ff147b82 */ /* 0x000e620000000800 */
[-CC-:B--2---:R-:W-:Y:S02]  /*6820*/  SHF.R.U64 R14, R16, R12.reuse, R9.reuse ;  /* 0x0000000c100e7219 */ /* 0x184fe40000001209 */
[----:B------:R-:W-:-:S05]  /*6830*/  SHF.R.U32.HI R9, RZ, R12, R9 ;  /* 0x0000000cff097219 */ /* 0x000fca0000011609 */
[----:B------:R-:W2:Y:S01]  /*6840*/  LDC R28, c[0x0][0x748] ;  /* 0x0001d200ff1c7b82 */ /* 0x000ea20000000800 */
[-CC-:B0-----:R-:W-:Y:S02]  /*6850*/  SHF.R.U64 R19, R14, R24.reuse, R9.reuse ;  /* 0x000000180e137219 */ /* 0x181fe40000001209 */
[-C--:B------:R-:W-:Y:S02]  /*6860*/  SHF.L.U32 R11, R11, R24.reuse, RZ ;  /* 0x000000180b0b7219 */ /* 0x080fe400000006ff */
[-C--:B------:R-:W-:Y:S01]  /*6870*/  SHF.R.U32.HI R9, RZ, R24.reuse, R9 ;  /* 0x00000018ff097219 */ /* 0x080fe20000011609 */
[----:B------:R-:W-:Y:S01]  /*6880*/  IMAD.MOV.U32 R8, RZ, RZ, R19 ;  /* 0x000000ffff087224 */ /* 0x000fe200078e0013 */
[----:B------:R-:W-:Y:S01]  /*6890*/  SHF.L.U32 R24, R13, R24, RZ ;  /* 0x000000180d187219 */ /* 0x000fe200000006ff */
[----:B------:R-:W0:Y:S01]  /*68a0*/  LDC R29, c[0x0][0x738] ;  /* 0x0001ce00ff1d7b82 */ /* 0x000e220000000800 */
[----:B------:R-:W-:-:S07]  /*68b0*/  LOP3.LUT R25, RZ, R11, RZ, 0x33, !PT ;  /* 0x0000000bff197212 */ /* 0x000fce00078e33ff */
[----:B------:R-:W0:Y:S01]  /*68c0*/  LDC R30, c[0x0][0x710] ;  /* 0x0001c400ff1e7b82 */ /* 0x000e220000000800 */
[----:B------:R-:W-:Y:S05]  /*68d0*/  @!P0 BRA `(.L_x_148) ;  /* 0x0000000000288947 */ /* 0x000fea0003800000 */
[----:B---3--:R-:W3:Y:S02]  /*68e0*/  LDC R6, c[0x0][0x74c] ;  /* 0x0001d300ff067b82 */ /* 0x008ee40000000800 */
        /* <DEDUP_REMOVED lines=9> */
.L_x_148:
[----:B------:R-:W-:Y:S01]  /*6980*/  ISETP.NE.AND P0, PT, R0, 0x1, PT ;  /* 0x000000010000780c */ /* 0x000fe20003f05270 */
[----:B-1----:R-:W-:Y:S01]  /*6990*/  VIADD R11, R20, 0xffffffff ;  /* 0xffffffff140b7836 */ /* 0x002fe20000000000 */
[----:B--23--:R-:W-:Y:S01]  /*69a0*/  SHF.R.U64 R6, R8, R28, R9 ;  /* 0x0000001c08067219 */ /* 0x00cfe20000001209 */
[----:B------:R-:W-:Y:S01]  /*69b0*/  IMAD.MOV R18, RZ, RZ, -R18 ;  /* 0x000000ffff127224 */ /* 0x000fe200078e0a12 */
[----:B------:R-:W-:-:S03]  /*69c0*/  LOP3.LUT R9, R14, R25, RZ, 0xc0, !PT ;  /* 0x000000190e097212 */ /* 0x000fc600078ec0ff */
[----:B------:R-:W-:Y:S02]  /*69d0*/  IMAD.MOV R8, RZ, RZ, -R6 ;  /* 0x000000ffff087224 */ /* 0x000fe400078e0a06 */
[----:B------:R-:W-:Y:S01]  /*69e0*/  IMAD R12, R24, R6, R9 ;  /* 0x00000006180c7224 */ /* 0x000fe200078e0209 */
[----:B------:R-:W-:Y:S01]  /*69f0*/  LOP3.LUT R9, R16, R11, RZ, 0xc0, !PT ;  /* 0x0000000b10097212 */ /* 0x000fe200078ec0ff */
[----:B0-----:R-:W-:Y:S02]  /*6a00*/  IMAD R6, R8, R29, R19 ;  /* 0x0000001d08067224 */ /* 0x001fe400078e0213 */
[----:B------:R-:W-:Y:S02]  /*6a10*/  @P0 IMAD R23, R21, R18, R22 ;  /* 0x0000001215170224 */ /* 0x000fe400078e0216 */
[----:B------:R-:W-:Y:S02]  /*6a20*/  IMAD R9, R6, R20, R9 ;  /* 0x0000001406097224 */ /* 0x000fe400078e0209 */
[----:B------:R-:W-:-:S02]  /*6a30*/  IMAD R12, R12, R30, R23 ;  /* 0x0000001e0c0c7224 */ /* 0x000fc400078e0217 */
[----:B------:R-:W-:Y:S02]  /*6a40*/  IMAD.MOV.U32 R8, RZ, RZ, 0x1 ;  /* 0x00000001ff087424 */ /* 0x000fe400078e00ff */
[----:B------:R-:W-:Y:S01]  /*6a50*/  IMAD.MOV.U32 R6, RZ, RZ, R17 ;  /* 0x000000ffff067224 */ /* 0x000fe200078e0011 */
[----:B------:R-:W-:Y:S02]  /*6a60*/  SEL R13, R9, R12, !P0 ;  /* 0x0000000c090d7207 */ /* 0x000fe40004000000 */
[----:B------:R-:W-:-:S07]  /*6a70*/  SEL R12, R12, R9, !P0 ;  /* 0x000000090c0c7207 */ /* 0x000fce0004000000 */
.L_x_146:
[----:B------:R-:W-:-:S13]  /*6a80*/  LOP3.LUT P0, RZ, R8, 0xff, RZ, 0xc0, !PT ;  /* 0x000000ff08ff7812 */ /* 0x000fda000780c0ff */
[----:B------:R-:W-:Y:S05]  /*6a90*/  @P0 BRA `(.L_x_149) ;  /* 0xffffffa400340947 */ /* 0x000fea000383ffff */
[----:B------:R-:W-:Y:S05]  /*6aa0*/  EXIT ;  /* 0x000000000000794d */ /* 0x000fea0003800000 */
.L_x_3:
[----:B0-----:R-:W-:Y:S01]  /*6ab0*/  ULDC.64 UR4, c[0x0][0x750] ;  /* 0x0001d40000047ab9 */ /* 0x001fe20000000a00 */
        /* <DEDUP_REMOVED lines=25> */
.L_x_151:
[-CC-:B------:R-:W-:Y:S01]  /*6c50*/  SHF.R.U64 R18, R16, R20.reuse, R17.reuse ;  /* 0x0000001410127219 */ /* 0x180fe20000001211 */
[----:B------:R-:W0:Y:S01]  /*6c60*/  LDC R24, c[0x0][0x718] ;  /* 0x0001c600ff187b82 */ /* 0x000e220000000800 */
[----:B------:R-:W-:Y:S01]  /*6c70*/  SHF.R.U32.HI R7, RZ, R20, R17 ;  /* 0x00000014ff077219 */ /* 0x000fe20000011611 */
[----:B------:R-:W-:Y:S01]  /*6c80*/  ULDC UR4, c[0x0][0x150] ;  /* 0x0000540000047ab9 */ /* 0x000fe20000000800 */
[----:B------:R-:W-:Y:S02]  /*6c90*/  IADD3 R9, P0, RZ, -R18, RZ ;  /* 0x80000012ff097210 */ /* 0x000fe40007f1e0ff */
[----:B------:R-:W-:-:S03]  /*6ca0*/  I2FP.F32.U32 R11, R8 ;  /* 0x00000008000b7245 */ /* 0x000fc60000201000 */
[----:B------:R-:W1:Y:S01]  /*6cb0*/  LDC.64 R26, c[0x0][0x740] ;  /* 0x0001d000ff1a7b82 */ /* 0x000e620000000a00 */
[----:B------:R-:W-:Y:S02]  /*6cc0*/  IMAD.X R7, RZ, RZ, ~R7, P0 ;  /* 0x000000ffff077224 */ /* 0x000fe400000e0e07 */
[----:B------:R-:W-:Y:S01]  /*6cd0*/  FMUL R11, R11, UR4 ;  /* 0x000000040b0b7c20 */ /* 0x000fe20008400000 */
[----:B------:R-:W-:Y:S01]  /*6ce0*/  IMAD.WIDE.U32 R12, R9, R22, R2 ;  /* 0x00000016090c7225 */ /* 0x000fe200078e0002 */
[----:B------:R-:W-:-:S03]  /*6cf0*/  ULDC UR4, c[0x0][0x154] ;  /* 0x0000550000047ab9 */ /* 0x000fc60000000800 */
[----:B------:R-:W-:Y:S01]  /*6d00*/  IMAD R14, R7, R22, RZ ;  /* 0x00000016070e7224 */ /* 0x000fe200078e02ff */
[----:B------:R-:W2:Y:S01]  /*6d10*/  LDC R15, c[0x0][0x144] ;  /* 0x00005100ff0f7b82 */ /* 0x000ea20000000800 */
[----:B------:R-:W3:Y:S02]  /*6d20*/  F2I.U32.TRUNC.NTZ R11, R11 ;  /* 0x0000000b000b7305 */ /* 0x000ee4000020f000 */
[----:B------:R-:W-:-:S04]  /*6d30*/  IMAD R7, R9, R23, R14 ;  /* 0x0000001709077224 */ /* 0x000fc800078e020e */
[----:B------:R-:W-:Y:S01]  /*6d40*/  IMAD.IADD R7, R13, 0x1, R7 ;  /* 0x000000010d077824 */ /* 0x000fe200078e0207 */
[----:B------:R-:W4:Y:S04]  /*6d50*/  LDC R22, c[0x0][0x708] ;  /* 0x0001c200ff167b82 */ /* 0x000f280000000800 */
[----:B0-----:R-:W-:Y:S02]  /*6d60*/  SHF.R.U64 R16, R12, R24, R7 ;  /* 0x000000180c107219 */ /* 0x001fe40000001207 */
[----:B------:R-:W-:Y:S02]  /*6d70*/  I2FP.F32.U32 R12, R10 ;  /* 0x0000000a000c7245 */ /* 0x000fe40000201000 */
[----:B------:R-:W0:Y:S01]  /*6d80*/  LDC R14, c[0x0][0x758] ;  /* 0x0001d600ff0e7b82 */ /* 0x000e220000000800 */
[----:B-1----:R-:W-:Y:S01]  /*6d90*/  ISETP.NE.U32.AND P0, PT, R26, RZ, PT ;  /* 0x000000ff1a00720c */ /* 0x002fe20003f05070 */
[----:B---3--:R-:W-:-:S02]  /*6da0*/  IMAD.MOV R9, RZ, RZ, -R11 ;  /* 0x000000ffff097224 */ /* 0x008fc400078e0a0b */
[----:B------:R-:W-:Y:S01]  /*6db0*/  FMUL R12, R12, UR4 ;  /* 0x000000040c0c7c20 */ /* 0x000fe20008400000 */
[----:B------:R-:W-:Y:S01]  /*6dc0*/  SHF.R.U32.HI R7, RZ, R24, R7 ;  /* 0x00000018ff077219 */ /* 0x000fe20000011607 */
[----:B------:R-:W-:Y:S01]  /*6dd0*/  IMAD.MOV.U32 R11, RZ, RZ, 0x1 ;  /* 0x00000001ff0b7424 */ /* 0x000fe200078e00ff */
[----:B------:R-:W-:Y:S01]  /*6de0*/  ISETP.NE.AND.EX P0, PT, R27, RZ, PT, P0 ;  /* 0x000000ff1b00720c */ /* 0x000fe20003f05300 */
[----:B------:R1:W3:Y:S01]  /*6df0*/  F2I.U32.TRUNC.NTZ R17, R12 ;  /* 0x0000000c00117305 */ /* 0x0002e2000020f000 */
[----:B------:R-:W1:Y:S01]  /*6e00*/  LDC R19, c[0x0][0x148] ;  /* 0x00005200ff137b82 */ /* 0x000e620000000800 */
[----:B--2---:R-:W-:Y:S02]  /*6e10*/  IMAD R23, R15, R9, R8 ;  /* 0x000000090f177224 */ /* 0x004fe400078e0208 */
[----:B------:R-:W-:-:S05]  /*6e20*/  IMAD.MOV.U32 R9, RZ, RZ, -0x1 ;  /* 0xffffffffff097424 */ /* 0x000fca00078e00ff */
[----:B------:R-:W2:Y:S01]  /*6e30*/  LDC R21, c[0x0][0x700] ;  /* 0x0001c000ff157b82 */ /* 0x000ea20000000800 */
[-CC-:B----4-:R-:W-:Y:S02]  /*6e40*/  SHF.R.U64 R20, R16, R22.reuse, R7.reuse ;  /* 0x0000001610147219 */ /* 0x190fe40000001207 */
[----:B------:R-:W-:-:S05]  /*6e50*/  SHF.R.U32.HI R7, RZ, R22, R7 ;  /* 0x00000016ff077219 */ /* 0x000fca0000011607 */
[----:B------:R-:W4:Y:S01]  /*6e60*/  LDC R25, c[0x0][0x748] ;  /* 0x0001d200ff197b82 */ /* 0x000f220000000800 */
[-C--:B0-----:R-:W-:Y:S02]  /*6e70*/  SHF.L.U32 R8, R9, R14.reuse, RZ ;  /* 0x0000000e09087219 */ /* 0x081fe400000006ff */
[--C-:B------:R-:W-:Y:S02]  /*6e80*/  SHF.R.U64 R22, R20, R14, R7.reuse ;  /* 0x0000000e14167219 */ /* 0x100fe40000001207 */
[----:B------:R-:W-:Y:S02]  /*6e90*/  LOP3.LUT R29, RZ, R8, RZ, 0x33, !PT ;  /* 0x00000008ff1d7212 */ /* 0x000fe400078e33ff */
[-C--:B------:R-:W-:Y:S01]  /*6ea0*/  SHF.R.U32.HI R9, RZ, R14.reuse, R7 ;  /* 0x0000000eff097219 */ /* 0x080fe20000011607 */
[----:B------:R-:W0:Y:S01]  /*6eb0*/  LDC R28, c[0x0][0x738] ;  /* 0x0001ce00ff1c7b82 */ /* 0x000e220000000800 */
[----:B------:R-:W-:Y:S01]  /*6ec0*/  SHF.L.U32 R24, R11, R14, RZ ;  /* 0x0000000e0b187219 */ /* 0x000fe200000006ff */
[----:B------:R-:W-:-:S06]  /*6ed0*/  IMAD.MOV.U32 R8, RZ, RZ, R22 ;  /* 0x000000ffff087224 */ /* 0x000fcc00078e0016 */
[----:B------:R-:W0:Y:S01]  /*6ee0*/  LDC R30, c[0x0][0x710] ;  /* 0x0001c400ff1e7b82 */ /* 0x000e220000000800 */
[----:B-1-3--:R-:W-:Y:S05]  /*6ef0*/  @!P0 BRA `(.L_x_152) ;  /* 0x0000000000288947 */ /* 0x00afea0003800000 */
[----:B------:R-:W1:Y:S02]  /*6f00*/  LDC R7, c[0x0][0x74c] ;  /* 0x0001d300ff077b82 */ /* 0x000e640000000800 */
[----:B-1----:R-:W-:-:S05]  /*6f10*/  IADD3 R7, P0, R22, R7, RZ ;  /* 0x0000000716077210 */ /* 0x002fca0007f1e0ff */
        /* <DEDUP_REMOVED lines=8> */
.L_x_152:
[----:B------:R-:W-:Y:S01]  /*6fa0*/  ISETP.NE.AND P0, PT, R0, 0x1, PT ;  /* 0x000000010000780c */ /* 0x000fe20003f05270 */
[----:B------:R-:W-:Y:S01]  /*6fb0*/  IMAD.MOV R17, RZ, RZ, -R17 ;  /* 0x000000ffff117224 */ /* 0x000fe200078e0a11 */
[----:B----4-:R-:W-:Y:S01]  /*6fc0*/  SHF.R.U64 R8, R8, R25, R9 ;  /* 0x0000001908087219 */ /* 0x010fe20000001209 */
[----:B--2---:R-:W-:Y:S01]  /*6fd0*/  VIADD R11, R21, 0xffffffff ;  /* 0xffffffff150b7836 */ /* 0x004fe20000000000 */
[----:B------:R-:W-:-:S03]  /*6fe0*/  LOP3.LUT R7, R20, R29, RZ, 0xc0, !PT ;  /* 0x0000001d14077212 */ /* 0x000fc600078ec0ff */
[----:B------:R-:W-:Y:S02]  /*6ff0*/  IMAD.MOV R9, RZ, RZ, -R8 ;  /* 0x000000ffff097224 */ /* 0x000fe400078e0a08 */
[----:B------:R-:W-:Y:S02]  /*7000*/  IMAD R8, R24, R8, R7 ;  /* 0x0000000818087224 */ /* 0x000fe400078e0207 */
[----:B0-----:R-:W-:Y:S02]  /*7010*/  IMAD R7, R9, R28, R22 ;  /* 0x0000001c09077224 */ /* 0x001fe400078e0216 */
[----:B------:R-:W-:Y:S01]  /*7020*/  @P0 IMAD R23, R19, R17, R10 ;  /* 0x0000001113170224 */ /* 0x000fe200078e020a */
[----:B------:R-:W-:Y:S01]  /*7030*/  LOP3.LUT R10, R16, R11, RZ, 0xc0, !PT ;  /* 0x0000000b100a7212 */ /* 0x000fe200078ec0ff */
[----:B------:R-:W-:Y:S02]  /*7040*/  IMAD.MOV.U32 R11, RZ, RZ, 0x1 ;  /* 0x00000001ff0b7424 */ /* 0x000fe400078e00ff */
[----:B------:R-:W-:-:S02]  /*7050*/  IMAD R16, R8, R30, R23 ;  /* 0x0000001e08107224 */ /* 0x000fc400078e0217 */
[----:B------:R-:W-:-:S05]  /*7060*/  IMAD R7, R7, R21, R10 ;  /* 0x0000001507077224 */ /* 0x000fca00078e020a */
[----:B------:R-:W-:Y:S02]  /*7070*/  SEL R19, R7, R16, !P0 ;  /* 0x0000001007137207 */ /* 0x000fe40004000000 */
[----:B------:R-:W-:Y:S01]  /*7080*/  SEL R16, R16, R7, !P0 ;  /* 0x0000000710107207 */ /* 0x000fe20004000000 */
[----:B------:R-:W-:-:S07]  /*7090*/  IMAD.MOV.U32 R7, RZ, RZ, R18 ;  /* 0x000000ffff077224 */ /* 0x000fce00078e0012 */
.L_x_150:
[----:B------:R-:W-:-:S08]  /*70a0*/  NOP ;  /* 0x0000000000007918 */ /* 0x000fd00000000000 */
[----:B------:R-:W0:-:S00]  /*70b0*/  USETMAXREG.DEALLOC.CTAPOOL 0x28 ;  /* 0x00000028000079c8 */ /* 0x000e0000080e0500 */
[----:B0-----:R-:W-:-:S13]  /*70c0*/  ISETP.NE.AND P0, PT, R6, RZ, PT ;  /* 0x000000ff0600720c */ /* 0x001fda0003f05270 */
[----:B------:R-:W-:Y:S05]  /*70d0*/  @P0 EXIT ;  /* 0x000000000000094d */ /* 0x000fea0003800000 */
[----:B------:R-:W-:Y:S01]  /*70e0*/  LOP3.LUT P0, RZ, R11, 0xff, RZ, 0xc0, !PT ;  /* 0x000000ff0bff7812 */ /* 0x000fe2000780c0ff */
[----:B------:R-:W-:Y:S02]  /*70f0*/  IMAD.MOV.U32 R13, RZ, RZ, 0x1 ;  /* 0x00000001ff0d7424 */ /* 0x000fe400078e00ff */
[----:B------:R-:W-:-:S10]  /*7100*/  IMAD.MOV.U32 R12, RZ, RZ, RZ ;  /* 0x000000ffff0c7224 */ /* 0x000fd400078e00ff */
[----:B------:R-:W-:Y:S05]  /*7110*/  @!P0 BRA `(.L_x_153) ;  /* 0x0000000c00908947 */ /* 0x000fea0003800000 */
[----:B------:R-:W0:Y:S01]  /*7120*/  LDC R6, c[0x0][0x28c] ;  /* 0x0000a300ff067b82 */ /* 0x000e220000000800 */
[----:B------:R-:W-:Y:S01]  /*7130*/  ULDC UR5, c[0x0][0x758] ;  /* 0x0001d60000057ab9 */ /* 0x000fe20000000800 */
[----:B------:R-:W-:Y:S01]  /*7140*/  UMOV UR7, 0xffffffff ;  /* 0xffffffff00077882 */ /* 0x000fe20000000000 */
[----:B------:R-:W-:Y:S01]  /*7150*/  ULDC UR6, c[0x0][0xc] ;  /* 0x0000030000067ab9 */ /* 0x000fe20000000800 */
[----:B------:R-:W-:Y:S01]  /*7160*/  USHF.L.U32 UR9, UR7, UR5, URZ ;  /* 0x0000000507097299 */ /* 0x000fe2000800063f */
[C---:B------:R-:W-:Y:S01]  /*7170*/  LOP3.LUT P3, RZ, R4.reuse, 0x7f, RZ, 0xc0, !PT ;  /* 0x0000007f04ff7812 */ /* 0x040fe2000786c0ff */
[----:B------:R-:W-:Y:S01]  /*7180*/  UMOV UR8, 0x1 ;  /* 0x0000000100087882 */ /* 0x000fe20000000000 */
[----:B------:R-:W-:Y:S01]  /*7190*/  ULDC UR7, c[0x0][0x10] ;  /* 0x0000040000077ab9 */ /* 0x000fe20000000800 */
[----:B------:R-:W-:Y:S01]  /*71a0*/  LOP3.LUT P0, RZ, R4, 0x1f, RZ, 0xc0, !PT ;  /* 0x0000001f04ff7812 */ /* 0x000fe2000780c0ff */
[----:B------:R-:W-:Y:S01]  /*71b0*/  UIMAD.WIDE.U32 UR6, UR6, UR7, URZ ;  /* 0x00000007060672a5 */ /* 0x000fe2000f8e003f */
[----:B------:R-:W-:Y:S01]  /*71c0*/  BSSY B0, `(.L_x_153) ;  /* 0x00000d9000007945 */ /* 0x000fe20003800000 */
[----:B------:R-:W-:Y:S01]  /*71d0*/  USHF.L.U32 UR5, UR8, UR5, URZ ;  /* 0x0000000508057299 */ /* 0x000fe2000800063f */
[----:B------:R-:W-:Y:S01]  /*71e0*/  IMAD.MOV.U32 R15, RZ, RZ, 0x1 ;  /* 0x00000001ff0f7424 */ /* 0x000fe200078e00ff */
[----:B------:R-:W-:Y:S01]  /*71f0*/  LOP3.LUT R18, R5, 0x2, RZ, 0xfc, !PT ;  /* 0x0000000205127812 */ /* 0x000fe200078efcff */
[----:B------:R-:W-:Y:S01]  /*7200*/  ULDC UR8, c[0x0][0x14] ;  /* 0x0000050000087ab9 */ /* 0x000fe20000000800 */
[----:B------:R-:W-:Y:S01]  /*7210*/  PLOP3.LUT P0, PT, P0, P3, PT, 0x8a, 0x0 ;  /* 0x000000000000781c */ /* 0x000fe20000707172 */
[----:B------:R-:W-:Y:S01]  /*7220*/  UIMAD.WIDE.U32 UR40, UR6, UR8, URZ ;  /* 0x00000008062872a5 */ /* 0x000fe2000f8e003f */
[----:B------:R-:W-:Y:S01]  /*7230*/  IMAD.MOV.U32 R13, RZ, RZ, 0x1 ;  /* 0x00000001ff0d7424 */ /* 0x000fe200078e00ff */
[----:B------:R-:W-:Y:S01]  /*7240*/  UIMAD UR7, UR7, UR8, URZ ;  /* 0x00000008070772a4 */ /* 0x000fe2000f8e023f */
[----:B------:R-:W-:Y:S01]  /*7250*/  IMAD.MOV.U32 R12, RZ, RZ, RZ ;  /* 0x000000ffff0c7224 */ /* 0x000fe200078e00ff */
[----:B------:R-:W-:Y:S01]  /*7260*/  ULDC UR4, c[0x0][0x700] ;  /* 0x0001c00000047ab9 */ /* 0x000fe20000000800 */
[----:B------:R-:W-:-:S02]  /*7270*/  ULOP3.LUT UR6, URZ, UR9, URZ, 0x33, !UPT ;  /* 0x000000093f067292 */ /* 0x000fc4000f8e333f */
[----:B------:R-:W-:Y:S01]  /*7280*/  UIADD3 UR4, UR4, -0x1, URZ ;  /* 0xffffffff04047890 */ /* 0x000fe2000fffe03f */
[----:B0-----:R-:W-:Y:S01]  /*7290*/  VIADD R6, R6, 0x7f ;  /* 0x0000007f06067836 */ /* 0x001fe20000000000 */
[----:B------:R-:W-:Y:S01]  /*72a0*/  UIADD3 UR7, UR41, UR7, URZ ;  /* 0x0000000729077290 */ /* 0x000fe2000fffe03f */
[----:B------:R-:W-:-:S03]  /*72b0*/  ULDC.64 UR42, c[0x0][0x198] ;  /* 0x00006600002a7ab9 */ /* 0x000fc60000000a00 */
[----:B------:R-:W-:-:S04]  /*72c0*/  SHF.R.S32.HI R9, RZ, 0x1f, R6 ;  /* 0x0000001fff097819 */ /* 0x000fc80000011406 */
[----:B------:R-:W-:-:S04]  /*72d0*/  LEA.HI R9, R9, R6, RZ, 0x7 ;  /* 0x0000000609097211 */ /* 0x000fc800078f38ff */
[----:B------:R-:W-:-:S05]  /*72e0*/  SHF.R.S32.HI R17, RZ, 0x7, R9 ;  /* 0x00000007ff117819 */ /* 0x000fca0000011409 */
[----:B------:R-:W-:-:S07]  /*72f0*/  VIADD R14, R17, 0x1 ;  /* 0x00000001110e7836 */ /* 0x000fce0000000000 */
.L_x_165:
[----:B------:R-:W-:-:S03]  /*7300*/  UMOV UR8, 0xffffffff ;  /* 0xffffffff00087882 */ /* 0x000fc60000000000 */
[----:B------:R-:W-:Y:S05]  /*7310*/  BRA.DIV UR8, `(.L_x_154) ;  /* 0x0000000e08e87947 */ /* 0x000fea000b800000 */
[----:B------:R-:W-:-:S13]  /*7320*/  ELECT P1, URZ, PT ;  /* 0x00000000003f782f */ /* 0x000fda0003820000 */
.L_x_176:
[----:B------:R-:W0:Y:S01]  /*7330*/  LDC R4, c[0x0][0x28c] ;  /* 0x0000a300ff047b82 */ /* 0x000e220000000800 */
[----:B------:R-:W-:Y:S01]  /*7340*/  BSSY B1, `(.L_x_155) ;  /* 0x000004d000017945 */ /* 0x000fe20003800000 */
[----:B0-----:R-:W-:-:S13]  /*7350*/  ISETP.LT.OR P1, PT, R4, 0x1, !P1 ;  /* 0x000000010400780c */ /* 0x001fda0004f21670 */
[----:B------:R-:W-:Y:S05]  /*7360*/  @P1 BRA `(.L_x_156) ;  /* 0x0000000400281947 */ /* 0x000fea0003800000 */
[C---:B------:R-:W-:Y:S02]  /*7370*/  IMAD.SHL.U32 R24, R16.reuse, 0x4, RZ ;  /* 0x0000000410187824 */ /* 0x040fe400078e00ff */
[----:B------:R-:W-:Y:S02]  /*7380*/  IMAD.SHL.U32 R19, R19, 0x40, RZ ;  /* 0x0000004013137824 */ /* 0x000fe400078e00ff */
[----:B------:R-:W-:Y:S02]  /*7390*/  IMAD.SHL.U32 R16, R16, 0x100, RZ ;  /* 0x0000010010107824 */ /* 0x000fe400078e00ff */
[----:B------:R-:W-:Y:S02]  /*73a0*/  IMAD.MOV.U32 R21, RZ, RZ, RZ ;  /* 0x000000ffff157224 */ /* 0x000fe400078e00ff */
[----:B------:R-:W-:Y:S02]  /*73b0*/  IMAD.MOV.U32 R22, RZ, RZ, 0x40 ;  /* 0x00000040ff167424 */ /* 0x000fe400078e00ff */
[----:B------:R-:W-:-:S02]  /*73c0*/  IMAD.MOV.U32 R4, RZ, RZ, R14 ;  /* 0x000000ffff047224 */ /* 0x000fc400078e000e */
[----:B------:R-:W-:Y:S02]  /*73d0*/  IMAD.MOV.U32 R6, RZ, RZ, R13 ;  /* 0x000000ffff067224 */ /* 0x000fe400078e000d */
[----:B------:R-:W-:Y:S02]  /*73e0*/  IMAD.MOV.U32 R8, RZ, RZ, R12 ;  /* 0x000000ffff087224 */ /* 0x000fe400078e000c */
[----:B------:R-:W-:-:S07]  /*73f0*/  IMAD.MOV.U32 R23, RZ, RZ, RZ ;  /* 0x000000ffff177224 */ /* 0x000fce00078e00ff */
.L_x_160:
[----:B------:R-:W0:Y:S01]  /*7400*/  S2R R10, SR_CgaCtaId ;  /* 0x00000000000a7919 */ /* 0x000e220000008800 */
[----:B------:R-:W-:-:S04]  /*7410*/  MOV R9, 0x400 ;  /* 0x0000040000097802 */ /* 0x000fc80000000f00 */
[----:B0-----:R-:W-:Y:S02]  /*7420*/  LEA R11, R10, R9, 0x18 ;  /* 0x000000090a0b7211 */ /* 0x001fe400078ec0ff */
[----:B------:R-:W-:Y:S01]  /*7430*/  SHF.L.U32 R9, R6, 0x1f, RZ ;  /* 0x0000001f06097819 */ /* 0x000fe200000006ff */
[----:B------:R-:W0:Y:S02]  /*7440*/  @!P3 LDC R10, c[0x0][0x640] ;  /* 0x00019000ff0abb82 */ /* 0x000e240000000800 */
[----:B------:R-:W-:-:S04]  /*7450*/  IMAD R20, R8, 0x8, R11 ;  /* 0x0000000808147824 */ /* 0x000fc800078e020b */
[----:B------:R-:W1:Y:S02]  /*7460*/  SYNCS.PHASECHK.TRANS64.TRYWAIT P1, [R20+URZ+0x20], R9 ;  /* 0x00002009140075a7 */ /* 0x000e64000802017f */
[----:B-1----:R-:W-:Y:S05]  /*7470*/  @!P1 BRA `(.L_x_157) ;  /* 0x0000000c00b09947 */ /* 0x002fea0003800000 */
.L_x_177:
[----:B-1----:R-:W-:Y:S01]  /*7480*/  PRMT R9, R18, 0x9910, RZ ;  /* 0x0000991012097816 */ /* 0x002fe200000000ff */
[----:B0-----:R0:W-:Y:S03]  /*7490*/  @!P3 SYNCS.ARRIVE.TRANS64 RZ, [R20+URZ], R10 ;  /* 0x0000000a14ffb9a7 */ /* 0x0011e6000800003f */
[----:B------:R-:W-:-:S13]  /*74a0*/  ISETP.NE.AND P1, PT, R9, 0x2, PT ;  /* 0x000000020900780c */ /* 0x000fda0003f25270 */
[----:B0-----:R-:W-:Y:S05]  /*74b0*/  @P1 BRA `(.L_x_158) ;  /* 0x0000000000041947 */ /* 0x001fea0003800000 */
[----:B------:R-:W-:Y:S01]  /*74c0*/  BPT.TRAP 0x1 ;  /* 0x000000040000795c */ /* 0x000fe20000300000 */
.L_x_158:
[----:B------:R-:W-:Y:S05]  /*74d0*/  @P0 BRA `(.L_x_159) ;  /* 0x0000000000040947 */ /* 0x000fea0003800000 */
[----:B------:R-:W-:Y:S01]  /*74e0*/  BPT.TRAP 0x1 ;  /* 0x000000040000795c */ /* 0x000fe20000300000 */
.L_x_159:
[--C-:B------:R-:W-:Y:S01]  /*74f0*/  IMAD R9, R8, 0x8000, R11.reuse ;  /* 0x0000800008097824 */ /* 0x100fe200078e020b */
[----:B------:R-:W-:Y:S01]  /*7500*/  R2UR UR18, R22 ;  /* 0x00000000161272ca */ /* 0x000fe200000e0000 */
[----:B------:R-:W-:Y:S01]  /*7510*/  VIADD R4, R4, 0xffffffff ;  /* 0xffffffff04047836 */ /* 0x000fe20000000000 */
[----:B------:R-:W-:Y:S01]  /*7520*/  R2UR UR33, R20 ;  /* 0x00000000142172ca */ /* 0x000fe200000e0000 */
[----:B------:R-:W-:Y:S01]  /*7530*/  UIADD3 UR14, UP0, UR42, 0xf0, URZ ;  /* 0x000000f02a0e7890 */ /* 0x000fe2000ff1e03f */
[----:B------:R-:W-:Y:S01]  /*7540*/  R2UR UR32, R9 ;  /* 0x00000000092072ca */ /* 0x000fe200000e0000 */
[C-C-:B------:R-:W-:Y:S01]  /*7550*/  IMAD R9, R8.reuse, 0x1000, R11.reuse ;  /* 0x0000100008097824 */ /* 0x140fe200078e020b */
[----:B------:R-:W-:Y:S01]  /*7560*/  R2UR UR36, R7 ;  /* 0x00000000072472ca */ /* 0x000fe200000e0000 */
[----:B------:R-:W-:Y:S01]  /*7570*/  IMAD R11, R8, 0x4000, R11 ;  /* 0x00004000080b7824 */ /* 0x000fe200078e020b */
[----:B------:R-:W-:Y:S01]  /*7580*/  R2UR UR34, R21 ;  /* 0x00000000152272ca */ /* 0x000fe200000e0000 */
[----:B------:R-:W-:Y:S01]  /*7590*/  UIADD3 UR22, UP1, UR42, 0x1f0, URZ ;  /* 0x000001f02a167890 */ /* 0x000fe2000ff3e03f */
[----:B------:R-:W-:Y:S01]  /*75a0*/  R2UR UR8, R9 ;  /* 0x00000000090872ca */ /* 0x000fe200000e0000 */
[----:B------:R-:W-:Y:S01]  /*75b0*/  UIADD3 UR30, UP2, UR42, 0x2f0, URZ ;  /* 0x000002f02a1e7890 */ /* 0x000fe2000ff5e03f */
[----:B------:R-:W-:Y:S01]  /*75c0*/  R2UR UR16, R11 ;  /* 0x000000000b1072ca */ /* 0x000fe200000e0000 */
[----:B------:R-:W-:Y:S01]  /*75d0*/  UIADD3.X UR15, URZ, UR43, URZ, UP0, !UPT ;  /* 0x0000002b3f0f7290 */ /* 0x000fe200087fe43f */
[----:B------:R-:W-:Y:S01]  /*75e0*/  R2UR UR35, R16 ;  /* 0x00000000102372ca */ /* 0x000fe200000e0000 */
[----:B------:R-:W-:Y:S01]  /*75f0*/  UIADD3.X UR23, URZ, UR43, URZ, UP1, !UPT ;  /* 0x0000002b3f177290 */ /* 0x000fe20008ffe43f */
[----:B------:R-:W-:Y:S01]  /*7600*/  R2UR UR11, R24 ;  /* 0x00000000180b72ca */ /* 0x000fe200000e0000 */
[----:B------:R-:W-:Y:S01]  /*7610*/  UIADD3 UR32, UR32, 0x100, URZ ;  /* 0x0000010020207890 */ /* 0x000fe2000fffe03f */
[----:B------:R-:W-:Y:S01]  /*7620*/  R2UR UR12, R23 ;  /* 0x00000000170c72ca */ /* 0x000fe200000e0000 */
[----:B------:R-:W-:Y:S01]  /*7630*/  UIADD3 UR26, UR18, -0x40, URZ ;  /* 0xffffffc0121a7890 */ /* 0x000fe2000fffe03f */
[----:B------:R-:W-:Y:S01]  /*7640*/  R2UR UR27, R19 ;  /* 0x00000000131b72ca */ /* 0x000fe200000e0000 */
[----:B------:R-:W-:Y:S01]  /*7650*/  UIADD3.X UR31, URZ, UR43, URZ, UP2, !UPT ;  /* 0x0000002b3f1f7290 */ /* 0x000fe200097fe43f */
[----:B------:R-:W-:Y:S01]  /*7660*/  ISETP.GT.AND P2, PT, R4, 0x1, PT ;  /* 0x000000010400780c */ /* 0x000fe20003f44270 */
[----:B------:R-:W-:Y:S01]  /*7670*/  UIADD3 UR8, UR8, 0x30100, URZ ;  /* 0x0003010008087890 */ /* 0x000fe2000fffe03f */
[----:B------:R-:W-:Y:S01]  /*7680*/  VIADD R8, R8, 0x1 ;  /* 0x0000000108087836 */ /* 0x000fe20000000000 */
[----:B------:R-:W-:Y:S01]  /*7690*/  UIADD3 UR24, UR16, 0x20100, URZ ;  /* 0x0002010010187890 */ /* 0x000fe2000fffe03f */
[----:B------:R-:W-:Y:S01]  /*76a0*/  VIADD R23, R23, 0x1 ;  /* 0x0000000117177836 */ /* 0x000fe20000000000 */
[----:B------:R-:W-:Y:S01]  /*76b0*/  UIADD3 UR16, UR16, 0x22100, URZ ;  /* 0x0002210010107890 */ /* 0x000fe2000fffe03f */
[----:B------:R-:W-:Y:S01]  /*76c0*/  VIADD R22, R22, 0x80 ;  /* 0x0000008016167836 */ /* 0x000fe20000000000 */
[----:B------:R-:W-:Y:S01]  /*76d0*/  UMOV UR38, 0x0 ;  /* 0x0000000000267882 */ /* 0x000fe20000000000 */
[----:B------:R-:W-:Y:S01]  /*76e0*/  UMOV UR39, 0x10000000 ;  /* 0x1000000000277882 */ /* 0x000fe20000000000 */
[C---:B------:R-:W-:Y:S01]  /*76f0*/  ISETP.NE.AND P1, PT, R8.reuse, 0x4, PT ;  /* 0x000000040800780c */ /* 0x040fe20003f25270 */
[----:B------:R-:W-:Y:S01]  /*7700*/  UMOV UR10, URZ ;  /* 0x0000003f000a7c82 */ /* 0x000fe20008000000 */
[----:B------:R-:W-:Y:S01]  /*7710*/  UMOV UR9, UR33 ;  /* 0x0000002100097c82 */ /* 0x000fe20008000000 */
[----:B------:R-:W-:Y:S01]  /*7720*/  UMOV UR13, UR36 ;  /* 0x00000024000d7c82 */ /* 0x000fe20008000000 */
[----:B------:R0:W-:Y:S01]  /*7730*/  UTMALDG.3D [UR32], [UR14], desc[UR38] ;  /* 0x000026200e0075b4 */ /* 0x0001e20008011000 */
[----:B------:R-:W-:Y:S01]  /*7740*/  UMOV UR25, UR33 ;  /* 0x0000002100197c82 */ /* 0x000fe20008000000 */
[----:B------:R-:W-:Y:S01]  /*7750*/  UMOV UR28, UR36 ;  /* 0x00000024001c7c82 */ /* 0x000fe20008000000 */
[----:B------:R-:W-:Y:S01]  /*7760*/  UMOV UR17, UR33 ;  /* 0x0000002100117c82 */ /* 0x000fe20008000000 */
[----:B------:R-:W-:Y:S01]  /*7770*/  UMOV UR19, UR27 ;  /* 0x0000001b00137c82 */ /* 0x000fe20008000000 */
[----:B------:R-:W-:Y:S01]  /*7780*/  UMOV UR20, UR36 ;  /* 0x0000002400147c82 */ /* 0x000fe20008000000 */
[----:B------:R-:W-:Y:S01]  /*7790*/  SEL R9, RZ, 0x1, P1 ;  /* 0x00000001ff097807 */ /* 0x000fe20000800000 */
[----:B------:R-:W-:Y:S01]  /*77a0*/  VIADD R21, R21, 0x40 ;  /* 0x0000004015157836 */ /* 0x000fe20000000000 */
[----:B------:R0:W-:Y:S01]  /*77b0*/  UTMALDG.4D [UR8], [UR22], desc[UR38] ;  /* 0x00002608160075b4 */ /* 0x0001e20008019000 */
[----:B------:R-:W-:-:S02]  /*77c0*/  SEL R8, R8, RZ, P1 ;  /* 0x000000ff08087207 */ /* 0x000fc40000800000 */
[----:B------:R-:W-:Y:S01]  /*77d0*/  LOP3.LUT R6, R6, R9, RZ, 0x3c, !PT ;  /* 0x0000000906067212 */ /* 0x000fe200078e3cff */
[----:B------:R0:W-:Y:S01]  /*77e0*/  UTMALDG.3D [UR24], [UR30], desc[UR38] ;  /* 0x000026181e0075b4 */ /* 0x0001e20008011000 */
[----:B------:R0:W-:Y:S02]  /*77f0*/  UTMALDG.3D [UR16], [UR30], desc[UR38] ;  /* 0x000026101e0075b4 */ /* 0x0001e40008011000 */
[----:B0-----:R-:W-:Y:S05]  /*7800*/  @P2 BRA `(.L_x_160) ;  /* 0xfffffff800fc2947 */ /* 0x001fea000383ffff */
.L_x_156:
[----:B------:R-:W-:Y:S05]  /*7810*/  BSYNC B1 ;  /* 0x0000000000017941 */ /* 0x000fea0003800000 */
.L_x_155:
[----:B------:R-:W-:Y:S01]  /*7820*/  LOP3.LUT P2, RZ, R15, 0xff, RZ, 0xc0, !PT ;  /* 0x000000ff0fff7812 */ /* 0x000fe2000784c0ff */
[----:B------:R-:W-:Y:S01]  /*7830*/  IMAD.IADD R12, R17, 0x1, R12 ;  /* 0x00000001110c7824 */ /* 0x000fe200078e020c */
[----:B------:R-:W-:Y:S01]  /*7840*/  IADD3 R2, P4, R2, UR40, RZ ;  /* 0x0000002802027c10 */ /* 0x000fe2000ff9e0ff */
[----:B------:R-:W-:Y:S01]  /*7850*/  ULDC.64 UR8, c[0x0][0x750] ;  /* 0x0001d40000087ab9 */ /* 0x000fe20000000a00 */
[----:B------:R-:W-:Y:S01]  /*7860*/  BSSY B1, `(.L_x_161) ;  /* 0x000006c000017945 */ /* 0x000fe20003800000 */
[----:B------:R-:W-:Y:S01]  /*7870*/  IMAD.MOV.U32 R16, RZ, RZ, -0x1 ;  /* 0xffffffffff107424 */ /* 0x000fe200078e00ff */
[----:B------:R-:W-:Y:S01]  /*7880*/  SHF.R.U32.HI R4, RZ, 0x2, R12 ;  /* 0x00000002ff047819 */ /* 0x000fe2000001160c */
[----:B------:R-:W-:Y:S01]  /*7890*/  IMAD.MOV.U32 R19, RZ, RZ, -0x1 ;  /* 0xffffffffff137424 */ /* 0x000fe200078e00ff */
[----:B------:R-:W-:Y:S02]  /*78a0*/  ISETP.GT.U32.AND P1, PT, R12, 0x3, PT ;  /* 0x000000030c00780c */ /* 0x000fe40003f24070 */
[----:B------:R-:W-:-:S02]  /*78b0*/  LOP3.LUT R4, R4, 0x1, RZ, 0xc0, !PT ;  /* 0x0000000104047812 */ /* 0x000fc400078ec0ff */
[----:B------:R-:W-:Y:S01]  /*78c0*/  ISETP.LT.U32.AND P1, PT, R17, 0x4, P1 ;  /* 0x000000041100780c */ /* 0x000fe20000f21070 */
[----:B------:R-:W0:Y:S01]  /*78d0*/  @P2 S2R R7, SR_CgaCtaId ;  /* 0x0000000000072919 */ /* 0x000e220000008800 */
[----:B------:R-:W-:Y:S02]  /*78e0*/  @P2 MOV R6, 0x400 ;  /* 0x0000040000062802 */ /* 0x000fe40000000f00 */
[----:B------:R-:W-:Y:S02]  /*78f0*/  IADD3.X R3, R3, UR7, RZ, P4, !PT ;  /* 0x0000000703037c10 */ /* 0x000fe4000a7fe4ff */
[----:B------:R-:W-:Y:S02]  /*7900*/  ISETP.GE.U32.AND P4, PT, R2, UR8, PT ;  /* 0x0000000802007c0c */ /* 0x000fe4000bf86070 */
[----:B------:R-:W-:Y:S02]  /*7910*/  LOP3.LUT R12, R12, 0x3, RZ, 0xc0, !PT ;  /* 0x000000030c0c7812 */ /* 0x000fe400078ec0ff */
[----:B------:R-:W-:-:S02]  /*7920*/  PRMT R15, RZ, 0x7610, R15 ;  /* 0x00007610ff0f7816 */ /* 0x000fc4000000000f */
[----:B0-----:R-:W-:Y:S01]  /*7930*/  @P2 LEA R6, R7, R6, 0x18 ;  /* 0x0000000607062211 */ /* 0x001fe200078ec0ff */
[----:B------:R-:W-:-:S03]  /*7940*/  IMAD.MOV.U32 R7, RZ, RZ, -0x1 ;  /* 0xffffffffff077424 */ /* 0x000fc600078e00ff */
[----:B------:R0:W-:Y:S01]  /*7950*/  @P2 SYNCS.ARRIVE.TRANS64.A1T0 RZ, [R6+URZ+0x58], RZ ;  /* 0x000058ff06ff29a7 */ /* 0x0001e2000810003f */
[----:B------:R-:W-:Y:S02]  /*7960*/  ISETP.NE.U32.AND P2, PT, R4, 0x1, PT ;  /* 0x000000010400780c */ /* 0x000fe40003f45070 */
[----:B------:R-:W-:Y:S02]  /*7970*/  SEL R4, RZ, 0x1, !P1 ;  /* 0x00000001ff047807 */ /* 0x000fe40004800000 */
[----:B------:R-:W-:Y:S02]  /*7980*/  ISETP.GE.U32.AND.EX P1, PT, R3, UR9, PT, P4 ;  /* 0x0000000903007c0c */ /* 0x000fe4000bf26140 */
[----:B------:R-:W-:-:S04]  /*7990*/  ISETP.GT.U32.AND P2, PT, R17, 0x3, !P2 ;  /* 0x000000031100780c */ /* 0x000fc80005744070 */
[----:B0-----:R-:W-:-:S04]  /*79a0*/  SEL R6, RZ, 0x1, !P2 ;  /* 0x00000001ff067807 */ /* 0x001fc80005000000 */
[--C-:B------:R-:W-:Y:S02]  /*79b0*/  LOP3.LUT R13, R6, R13, R4.reuse, 0x96, !PT ;  /* 0x0000000d060d7212 */ /* 0x100fe400078e9604 */
[----:B------:R-:W-:Y:S01]  /*79c0*/  PRMT R4, RZ, 0x7610, R4 ;  /* 0x00007610ff047816 */ /* 0x000fe20000000004 */
[----:B------:R-:W-:Y:S06]  /*79d0*/  @P1 BRA `(.L_x_162) ;  /* 0x0000000400501947 */ /* 0x000fec0003800000 */
[----:B------:R-:W-:Y:S01]  /*79e0*/  ULDC.64 UR8, c[0x0][0x728] ;  /* 0x0001ca0000087ab9 */ /* 0x000fe20000000a00 */
[----:B------:R-:W0:Y:S01]  /*79f0*/  S2R R16, SR_CTAID.X ;  /* 0x0000000000107919 */ /* 0x000e220000002500 */
[----:B------:R-:W-:Y:S01]  /*7a00*/  ISETP.NE.U32.AND P1, PT, RZ, UR8, PT ;  /* 0x00000008ff007c0c */ /* 0x000fe2000bf25070 */
[----:B------:R-:W-:Y:S01]  /*7a10*/  ULDC UR11, c[0x0][0x730] ;  /* 0x0001cc00000b7ab9 */ /* 0x000fe20000000800 */
[----:B------:R-:W-:Y:S01]  /*7a20*/  IMAD.MOV.U32 R6, RZ, RZ, R2 ;  /* 0x000000ffff067224 */ /* 0x000fe200078e0002 */
[----:B------:R-:W1:Y:S01]  /*7a30*/  S2R R4, SR_CTAID.Y ;  /* 0x0000000000047919 */ /* 0x000e620000002600 */
[----:B------:R-:W-:Y:S01]  /*7a40*/  ISETP.NE.AND.EX P1, PT, RZ, UR9, PT, P1 ;  /* 0x00000009ff007c0c */ /* 0x000fe2000bf25310 */
[----:B------:R-:W-:-:S12]  /*7a50*/  IMAD.MOV.U32 R7, RZ, RZ, R3 ;  /* 0x000000ffff077224 */ /* 0x000fd800078e0003 */
[----:B------:R-:W-:Y:S05]  /*7a60*/  @!P1 BRA `(.L_x_163) ;  /* 0x0000000000289947 */ /* 0x000fea0003800000 */
[----:B------:R-:W-:Y:S02]  /*7a70*/  ULDC UR10, c[0x0][0x734] ;  /* 0x0001cd00000a7ab9 */ /* 0x000fe40000000800 */
[----:B------:R-:W-:-:S05]  /*7a80*/  IADD3 R11, P1, R2, UR10, RZ ;  /* 0x0000000a020b7c10 */ /* 0x000fca000ff3e0ff */
[----:B------:R-:W-:-:S04]  /*7a90*/  IMAD.X R19, RZ, RZ, R3, P1 ;  /* 0x000000ffff137224 */ /* 0x000fc800008e0603 */
[----:B------:R-:W-:-:S04]  /*7aa0*/  IMAD.WIDE.U32 R8, R19, UR8, RZ ;  /* 0x0000000813087c25 */ /* 0x000fc8000f8e00ff */
[----:B------:R-:W-:-:S04]  /*7ab0*/  IMAD.WIDE.U32 R8, P1, R11, UR9, R8 ;  /* 0x000000090b087c25 */ /* 0x000fc8000f820008 */
[----:B------:R-:W-:-:S04]  /*7ac0*/  IMAD.WIDE.U32 R10, R11, UR8, RZ ;  /* 0x000000080b0a7c25 */ /* 0x000fc8000f8e00ff */
[----:B------:R-:W-:Y:S01]  /*7ad0*/  IMAD.X R7, RZ, RZ, RZ, P1 ;  /* 0x000000ffff077224 */ /* 0x000fe200008e06ff */
[----:B------:R-:W-:Y:S01]  /*7ae0*/  IADD3 RZ, P1, R11, R8, RZ ;  /* 0x000000080bff7210 */ /* 0x000fe20007f3e0ff */
[----:B------:R-:W-:-:S04]  /*7af0*/  IMAD.MOV.U32 R6, RZ, RZ, R9 ;  /* 0x000000ffff067224 */ /* 0x000fc800078e0009 */
[----:B------:R-:W-:-:S08]  /*7b00*/  IMAD.WIDE.U32.X R6, R19, UR9, R6, P1 ;  /* 0x0000000913067c25 */ /* 0x000fd000088e0406 */
.L_x_163:
[--C-:B------:R-:W-:Y:S01]  /*7b10*/  SHF.R.U64 R10, R6, UR11, R7.reuse ;  /* 0x0000000b060a7c19 */ /* 0x100fe20008001207 */
[----:B------:R-:W-:Y:S01]  /*7b20*/  ULDC.64 UR8, c[0x0][0x720] ;  /* 0x0001c80000087ab9 */ /* 0x000fe20000000a00 */
[----:B------:R-:W-:Y:S01]  /*7b30*/  SHF.R.U32.HI R6, RZ, UR11, R7 ;  /* 0x0000000bff067c19 */ /* 0x000fe20008011607 */
[----:B------:R-:W2:Y:S01]  /*7b40*/  LDC R25, c[0x0][0x144] ;  /* 0x00005100ff197b82 */ /* 0x000ea20000000800 */
[----:B------:R-:W-:Y:S01]  /*7b50*/  IADD3 R9, P1, RZ, -R10, RZ ;  /* 0x8000000aff097210 */ /* 0x000fe20007f3e0ff */
[----:B------:R-:W-:Y:S01]  /*7b60*/  ULDC.64 UR12, c[0x0][0x740] ;  /* 0x0001d000000c7ab9 */ /* 0x000fe20000000a00 */
[----:B0-----:R-:W-:Y:S01]  /*7b70*/  I2FP.F32.U32 R11, R16 ;  /* 0x00000010000b7245 */ /* 0x001fe20000201000 */
[----:B------:R-:W-:Y:S02]  /*7b80*/  ULDC UR10, c[0x0][0x708] ;  /* 0x0001c200000a7ab9 */ /* 0x000fe40000000800 */
[----:B------:R-:W-:Y:S01]  /*7b90*/  IMAD.X R6, RZ, RZ, ~R6, P1 ;  /* 0x000000ffff067224 */ /* 0x000fe200008e0e06 */
[----:B------:R-:W-:Y:S01]  /*7ba0*/  ISETP.NE.U32.AND P1, PT, RZ, UR12, PT ;  /* 0x0000000cff007c0c */ /* 0x000fe2000bf25070 */
[----:B------:R-:W0:Y:S02]  /*7bb0*/  LDC R21, c[0x0][0x148] ;  /* 0x00005200ff157b82 */ /* 0x000e240000000800 */
[----:B------:R-:W-:Y:S01]  /*7bc0*/  IMAD R8, R6, UR8, RZ ;  /* 0x0000000806087c24 */ /* 0x000fe2000f8e02ff */
[----:B------:R-:W-:Y:S01]  /*7bd0*/  ISETP.NE.AND.EX P1, PT, RZ, UR13, PT, P1 ;  /* 0x0000000dff007c0c */ /* 0x000fe2000bf25310 */
[----:B------:R-:W-:Y:S01]  /*7be0*/  IMAD.WIDE.U32 R6, R9, UR8, R2 ;  /* 0x0000000809067c25 */ /* 0x000fe2000f8e0002 */
[----:B------:R-:W-:-:S03]  /*7bf0*/  ULDC UR8, c[0x0][0x150] ;  /* 0x0000540000087ab9 */ /* 0x000fc60000000800 */
[----:B------:R-:W-:Y:S02]  /*7c00*/  IMAD R9, R9, UR9, R8 ;  /* 0x0000000909097c24 */ /* 0x000fe4000f8e0208 */
[----:B------:R-:W-:Y:S01]  /*7c10*/  FMUL R8, R11, UR8 ;  /* 0x000000080b087c20 */ /* 0x000fe20008400000 */
[----:B------:R-:W-:Y:S01]  /*7c20*/  ULDC UR8, c[0x0][0x718] ;  /* 0x0001c60000087ab9 */ /* 0x000fe20000000800 */
[----:B------:R-:W-:Y:S01]  /*7c30*/  ULDC UR9, c[0x0][0x154] ;  /* 0x0000550000097ab9 */ /* 0x000fe20000000800 */
[----:B------:R-:W-:-:S03]  /*7c40*/  IMAD.IADD R7, R7, 0x1, R9 ;  /* 0x0000000107077824 */ /* 0x000fc600078e0209 */
[----:B------:R-:W3:Y:S02]  /*7c50*/  F2I.U32.TRUNC.NTZ R8, R8 ;  /* 0x0000000800087305 */ /* 0x000ee4000020f000 */
[----:B------:R-:W-:Y:S02]  /*7c60*/  SHF.R.U64 R11, R6, UR8, R7 ;  /* 0x00000008060b7c19 */ /* 0x000fe40008001207 */
[----:B-1----:R-:W-:-:S05]  /*7c70*/  I2FP.F32.U32 R6, R4 ;  /* 0x0000000400067245 */ /* 0x002fca0000201000 */
[----:B------:R-:W-:Y:S01]  /*7c80*/  FMUL R22, R6, UR9 ;  /* 0x0000000906167c20 */ /* 0x000fe20008400000 */
[----:B------:R-:W-:Y:S01]  /*7c90*/  SHF.R.U32.HI R6, RZ, UR8, R7 ;  /* 0x00000008ff067c19 */ /* 0x000fe20008011607 */
[----:B------:R-:W-:-:S03]  /*7ca0*/  ULDC UR8, c[0x0][0x758] ;  /* 0x0001d60000087ab9 */ /* 0x000fc60000000800 */
[--C-:B------:R-:W-:Y:S01]  /*7cb0*/  SHF.R.U64 R20, R11, UR10, R6.reuse ;  /* 0x0000000a0b147c19 */ /* 0x100fe20008001206 */
[----:B------:R-:W1:Y:S01]  /*7cc0*/  F2I.U32.TRUNC.NTZ R22, R22 ;  /* 0x0000001600167305 */ /* 0x000e62000020f000 */
[----:B------:R-:W-:Y:S01]  /*7cd0*/  SHF.R.U32.HI R7, RZ, UR10, R6 ;  /* 0x0000000aff077c19 */ /* 0x000fe20008011606 */
[----:B---3--:R-:W-:-:S03]  /*7ce0*/  IMAD.MOV R8, RZ, RZ, -R8 ;  /* 0x000000ffff087224 */ /* 0x008fc600078e0a08 */
[--C-:B------:R-:W-:Y:S01]  /*7cf0*/  SHF.R.U64 R19, R20, UR8, R7.reuse ;  /* 0x0000000814137c19 */ /* 0x100fe20008001207 */
[----:B--2---:R-:W-:Y:S01]  /*7d00*/  IMAD R16, R25, R8, R16 ;  /* 0x0000000819107224 */ /* 0x004fe200078e0210 */
[----:B------:R-:W-:-:S03]  /*7d10*/  SHF.R.U32.HI R23, RZ, UR8, R7 ;  /* 0x00000008ff177c19 */ /* 0x000fc60008011607 */
[----:B------:R-:W-:Y:S02]  /*7d20*/  IMAD.MOV.U32 R6, RZ, RZ, R19 ;  /* 0x000000ffff067224 */ /* 0x000fe400078e0013 */
[----:B------:R-:W-:Y:S01]  /*7d30*/  IMAD.MOV.U32 R7, RZ, RZ, R23 ;  /* 0x000000ffff077224 */ /* 0x000fe200078e0017 */
[----:B-1----:R-:W-:Y:S06]  /*7d40*/  @!P1 BRA `(.L_x_164) ;  /* 0x0000000000289947 */ /* 0x002fec0003800000 */
[----:B------:R-:W-:Y:S02]  /*7d50*/  ULDC UR8, c[0x0][0x74c] ;  /* 0x0001d30000087ab9 */ /* 0x000fe40000000800 */
[----:B------:R-:W-:-:S05]  /*7d60*/  IADD3 R7, P1, R19, UR8, RZ ;  /* 0x0000000813077c10 */ /* 0x000fca000ff3e0ff */
[----:B------:R-:W-:-:S04]  /*7d70*/  IMAD.X R23, RZ, RZ, R23, P1 ;  /* 0x000000ffff177224 */ /* 0x000fc800008e0617 */
[----:B------:R-:W-:-:S04]  /*7d80*/  IMAD.WIDE.U32 R8, R23, UR12, RZ ;  /* 0x0000000c17087c25 */ /* 0x000fc8000f8e00ff */
[----:B------:R-:W-:-:S04]  /*7d90*/  IMAD.WIDE.U32 R8, P1, R7, UR13, R8 ;  /* 0x0000000d07087c25 */ /* 0x000fc8000f820008 */
[----:B------:R-:W-:-:S04]  /*7da0*/  IMAD.WIDE.U32 R6, R7, UR12, RZ ;  /* 0x0000000c07067c25 */ /* 0x000fc8000f8e00ff */
[----:B------:R-:W-:Y:S01]  /*7db0*/  IMAD.MOV.U32 R6, RZ, RZ, R9 ;  /* 0x000000ffff067224 */ /* 0x000fe200078e0009 */
[----:B------:R-:W-:Y:S01]  /*7dc0*/  IADD3 RZ, P2, R7, R8, RZ ;  /* 0x0000000807ff7210 */ /* 0x000fe20007f5e0ff */
[----:B------:R-:W-:-:S04]  /*7dd0*/  IMAD.X R7, RZ, RZ, RZ, P1 ;  /* 0x000000ffff077224 */ /* 0x000fc800008e06ff */
[----:B------:R-:W-:-:S08]  /*7de0*/  IMAD.WIDE.U32.X R6, R23, UR13, R6, P2 ;  /* 0x0000000d17067c25 */ /* 0x000fd000090e0406 */
.L_x_164:
[----:B------:R-:W-:Y:S01]  /*7df0*/  ISETP.NE.AND P1, PT, R0, 0x1, PT ;  /* 0x000000010000780c */ /* 0x000fe20003f25270 */
[----:B------:R-:W-:Y:S01]  /*7e00*/  ULDC UR8, c[0x0][0x748] ;  /* 0x0001d20000087ab9 */ /* 0x000fe20000000800 */
[----:B------:R-:W-:Y:S01]  /*7e10*/  IMAD.MOV R22, RZ, RZ, -R22 ;  /* 0x000000ffff167224 */ /* 0x000fe200078e0a16 */
[----:B------:R-:W-:Y:S01]  /*7e20*/  SHF.R.U64 R7, R6, UR8, R7 ;  /* 0x0000000806077c19 */ /* 0x000fe20008001207 */
[----:B------:R-:W-:Y:S01]  /*7e30*/  ULDC UR8, c[0x0][0x738] ;  /* 0x0001ce0000087ab9 */ /* 0x000fe20000000800 */
[----:B------:R-:W-:Y:S01]  /*7e40*/  LOP3.LUT R20, R20, UR6, RZ, 0xc0, !PT ;  /* 0x0000000614147c12 */ /* 0x000fe2000f8ec0ff */
[----:B------:R-:W-:Y:S01]  /*7e50*/  ULDC UR9, c[0x0][0x710] ;  /* 0x0001c40000097ab9 */ /* 0x000fe20000000800 */
[----:B------:R-:W-:-:S06]  /*7e60*/  LOP3.LUT R6, R11, UR4, RZ, 0xc0, !PT ;  /* 0x000000040b067c12 */ /* 0x000fcc000f8ec0ff */
[----:B0-----:R-:W-:Y:S02]  /*7e70*/  @P1 IMAD R16, R21, R22, R4 ;  /* 0x0000001615101224 */ /* 0x001fe400078e0204 */
[----:B------:R-:W-:Y:S02]  /*7e80*/  IMAD.MOV R4, RZ, RZ, -R7 ;  /* 0x000000ffff047224 */ /* 0x000fe400078e0a07 */
[----:B------:R-:W-:Y:S02]  /*7e90*/  IMAD R7, R7, UR5, R20 ;  /* 0x0000000507077c24 */ /* 0x000fe4000f8e0214 */
[----:B------:R-:W-:Y:S01]  /*7ea0*/  IMAD R19, R4, UR8, R19 ;  /* 0x0000000804137c24 */ /* 0x000fe2000f8e0213 */
[----:B------:R-:W-:Y:S01]  /*7eb0*/  ULDC UR8, c[0x0][0x700] ;  /* 0x0001c00000087ab9 */ /* 0x000fe20000000800 */
[----:B------:R-:W-:Y:S02]  /*7ec0*/  IMAD R16, R7, UR9, R16 ;  /* 0x0000000907107c24 */ /* 0x000fe4000f8e0210 */
[----:B------:R-:W-:-:S02]  /*7ed0*/  IMAD R7, R19, UR8, R6 ;  /* 0x0000000813077c24 */ /* 0x000fc4000f8e0206 */
[----:B------:R-:W-:-:S03]  /*7ee0*/  IMAD.MOV.U32 R4, RZ, RZ, 0x1 ;  /* 0x00000001ff047424 */ /* 0x000fc600078e00ff */
[----:B------:R-:W-:Y:S02]  /*7ef0*/  SEL R19, R7, R16, !P1 ;  /* 0x0000001007137207 */ /* 0x000fe40004800000 */
[----:B------:R-:W-:Y:S01]  /*7f00*/  SEL R16, R16, R7, !P1 ;  /* 0x0000000710107207 */ /* 0x000fe20004800000 */
[----:B------:R-:W-:-:S07]  /*7f10*/  IMAD.MOV.U32 R7, RZ, RZ, R10 ;  /* 0x000000ffff077224 */ /* 0x000fce00078e000a */
.L_x_162:
[----:B------:R-:W-:Y:S05]  /*7f20*/  BSYNC B1 ;  /* 0x0000000000017941 */ /* 0x000fea0003800000 */
.L_x_161:
[----:B------:R-:W-:-:S13]  /*7f30*/  LOP3.LUT P1, RZ, R4, 0xff, RZ, 0xc0, !PT ;  /* 0x000000ff04ff7812 */ /* 0x000fda000782c0ff */
[----:B------:R-:W-:Y:S05]  /*7f40*/  @P1 BRA `(.L_x_165) ;  /* 0xfffffff000ec1947 */ /* 0x000fea000383ffff */
[----:B------:R-:W-:Y:S05]  /*7f50*/  BSYNC B0 ;  /* 0x0000000000007941 */ /* 0x000fea0003800000 */
.L_x_153:
[----:B------:R-:W-:-:S03]  /*7f60*/  UMOV UR8, 0xffffffff ;  /* 0xffffffff00087882 */ /* 0x000fc60000000000 */
[----:B------:R-:W-:Y:S05]  /*7f70*/  BRA.DIV UR8, `(.L_x_166) ;  /* 0x0000000608047947 */ /* 0x000fea000b800000 */
[----:B------:R-:W-:-:S13]  /*7f80*/  ELECT P0, URZ, PT ;  /* 0x00000000003f782f */ /* 0x000fda0003800000 */
.L_x_180:
[----:B------:R-:W-:Y:S04]  /*7f90*/  BSSY B0, `(.L_x_167) ;  /* 0x000002b000007945 */ /* 0x000fe80003800000 */
[----:B------:R-:W-:Y:S05]  /*7fa0*/  @!P0 BRA `(.L_x_168) ;  /* 0x0000000000a48947 */ /* 0x000fea0003800000 */
[----:B------:R-:W-:-:S04]  /*7fb0*/  LOP3.LUT R5, R5, 0x2, RZ, 0xfc, !PT ;  /* 0x0000000205057812 */ /* 0x000fc800078efcff */
[----:B------:R-:W-:-:S13]  /*7fc0*/  ISETP.NE.AND P0, PT, R5, 0x3, PT ;  /* 0x000000030500780c */ /* 0x000fda0003f05270 */
[----:B------:R-:W-:Y:S05]  /*7fd0*/  @!P0 BRA `(.L_x_169) ;  /* 0x0000000000048947 */ /* 0x000fea0003800000 */
[----:B------:R-:W-:Y:S01]  /*7fe0*/  BPT.TRAP 0x1 ;  /* 0x000000040000795c */ /* 0x000fe20000300000 */
.L_x_169:
[----:B------:R-:W0:Y:S01]  /*7ff0*/  S2R R3, SR_CgaCtaId ;  /* 0x0000000000037919 */ /* 0x000e220000008800 */
[----:B------:R-:W-:Y:S02]  /*8000*/  MOV R0, 0x400 ;  /* 0x0000040000007802 */ /* 0x000fe40000000f00 */
[----:B------:R-:W-:Y:S02]  /*8010*/  SHF.L.U32 R2, R13, 0x1f, RZ ;  /* 0x0000001f0d027819 */ /* 0x000fe400000006ff */
[----:B0-----:R-:W-:-:S05]  /*8020*/  LEA R3, R3, R0, 0x18 ;  /* 0x0000000003037211 */ /* 0x001fca00078ec0ff */
[----:B------:R-:W-:-:S04]  /*8030*/  VIADD R3, R3, 0x20 ;  /* 0x0000002003037836 */ /* 0x000fc80000000000 */
[C---:B------:R-:W-:Y:S02]  /*8040*/  IMAD R5, R12.reuse, 0x8, R3 ;  /* 0x000000080c057824 */ /* 0x040fe400078e0203 */
[----:B------:R-:W-:Y:S02]  /*8050*/  VIADD R12, R12, 0x1 ;  /* 0x000000010c0c7836 */ /* 0x000fe40000000000 */
[----:B------:R-:W0:Y:S03]  /*8060*/  SYNCS.PHASECHK.TRANS64.TRYWAIT P0, [R5+URZ], R2 ;  /* 0x00000002050075a7 */ /* 0x000e26000800017f */
[----:B------:R-:W-:-:S04]  /*8070*/  ISETP.NE.AND P1, PT, R12, 0x4, PT ;  /* 0x000000040c00780c */ /* 0x000fc80003f25270 */
[----:B------:R-:W-:Y:S02]  /*8080*/  SEL R0, RZ, 0x1, P1 ;  /* 0x00000001ff007807 */ /* 0x000fe40000800000 */
[----:B------:R-:W-:Y:S02]  /*8090*/  SEL R12, R12, RZ, P1 ;  /* 0x000000ff0c0c7207 */ /* 0x000fe40000800000 */
[----:B------:R-:W-:-:S03]  /*80a0*/  LOP3.LUT R13, R13, R0, RZ, 0x3c, !PT ;  /* 0x000000000d0d7212 */ /* 0x000fc600078e3cff */
[----:B------:R-:W-:Y:S01]  /*80b0*/  IMAD R7, R12, 0x8, R3 ;  /* 0x000000080c077824 */ /* 0x000fe200078e0203 */
[----:B------:R-:W-:Y:S01]  /*80c0*/  SHF.L.U32 R4, R13, 0x1f, RZ ;  /* 0x0000001f0d047819 */ /* 0x000fe200000006ff */
[----:B0-----:R-:W-:Y:S06]  /*80d0*/  @!P0 BRA `(.L_x_170) ;  /* 0x0000000000d08947 */ /* 0x001fec0003800000 */
.L_x_181:
[----:B------:R-:W1:Y:S01]  /*80e0*/  SYNCS.PHASECHK.TRANS64.TRYWAIT P0, [R7+URZ], R4 ;  /* 0x00000004070075a7 */ /* 0x000e62000800017f */
[----:B------:R-:W-:-:S05]  /*80f0*/  VIADD R0, R12, 0x1 ;  /* 0x000000010c007836 */ /* 0x000fca0000000000 */
[----:B------:R-:W-:-:S04]  /*8100*/  ISETP.NE.AND P1, PT, R0, 0x4, PT ;  /* 0x000000040000780c */ /* 0x000fc80003f25270 */
[----:B0-----:R-:W-:Y:S02]  /*8110*/  SEL R2, RZ, 0x1, P1 ;  /* 0x00000001ff027807 */ /* 0x001fe40000800000 */
[----:B------:R-:W-:Y:S02]  /*8120*/  SEL R0, R0, RZ, P1 ;  /* 0x000000ff00007207 */ /* 0x000fe40000800000 */
[----:B------:R-:W-:-:S03]  /*8130*/  LOP3.LUT R13, R13, R2, RZ, 0x3c, !PT ;  /* 0x000000020d0d7212 */ /* 0x000fc600078e3cff */
[----:B------:R-:W-:Y:S01]  /*8140*/  IMAD R6, R0, 0x8, R3 ;  /* 0x0000000800067824 */ /* 0x000fe200078e0203 */
[----:B------:R-:W-:Y:S01]  /*8150*/  SHF.L.U32 R5, R13, 0x1f, RZ ;  /* 0x0000001f0d057819 */ /* 0x000fe200000006ff */
[----:B-1----:R-:W-:Y:S06]  /*8160*/  @!P0 BRA `(.L_x_171) ;  /* 0x0000000000c08947 */ /* 0x002fec0003800000 */
.L_x_182:
[----:B------:R-:W1:Y:S01]  /*8170*/  SYNCS.PHASECHK.TRANS64.TRYWAIT P0, [R6+URZ], R5 ;  /* 0x00000005060075a7 */ /* 0x000e62000800017f */
[----:B------:R-:W-:-:S05]  /*8180*/  VIADD R0, R0, 0x1 ;  /* 0x0000000100007836 */ /* 0x000fca0000000000 */
[----:B------:R-:W-:-:S04]  /*8190*/  ISETP.NE.AND P1, PT, R0, 0x4, PT ;  /* 0x000000040000780c */ /* 0x000fc80003f25270 */
[----:B------:R-:W-:Y:S02]  /*81a0*/  SEL R2, RZ, 0x1, P1 ;  /* 0x00000001ff027807 */ /* 0x000fe40000800000 */
[----:B------:R-:W-:Y:S02]  /*81b0*/  SEL R0, R0, RZ, P1 ;  /* 0x000000ff00007207 */ /* 0x000fe40000800000 */
[----:B------:R-:W-:Y:S01]  /*81c0*/  LOP3.LUT R2, R13, R2, RZ, 0x3c, !PT ;  /* 0x000000020d027212 */ /* 0x000fe200078e3cff */
[----:B-1----:R-:W-:Y:S06]  /*81d0*/  @!P0 BRA `(.L_x_172) ;  /* 0x0000000000b88947 */ /* 0x002fec0003800000 */
.L_x_183:
[----:B------:R-:W-:Y:S01]  /*81e0*/  IMAD R3, R0, 0x8, R3 ;  /* 0x0000000800037824 */ /* 0x000fe200078e0203 */
[----:B------:R-:W-:-:S07]  /*81f0*/  SHF.L.U32 R0, R2, 0x1f, RZ ;  /* 0x0000001f02007819 */ /* 0x000fce00000006ff */
.L_x_173:
[----:B--2---:R2:W3:Y:S02]  /*8200*/  SYNCS.PHASECHK.TRANS64.TRYWAIT P0, [R3+URZ], R0 ;  /* 0x00000000030075a7 */ /* 0x0044e4000800017f */
[----:B---3--:R-:W-:Y:S05]  /*8210*/  @!P0 NANOSLEEP.SYNCS 0x989680 ;  /* 0x009896800000895d */ /* 0x008fea0003900000 */
[----:B------:R-:W3:Y:S02]  /*8220*/  @!P0 SYNCS.PHASECHK.TRANS64 P0, [R3+URZ], R0 ;  /* 0x00000000030085a7 */ /* 0x000ee4000800007f */
[----:B---3--:R-:W-:Y:S05]  /*8230*/  @!P0 BRA `(.L_x_173) ;  /* 0xfffffffc00f08947 */ /* 0x008fea000383ffff */
.L_x_168:
[----:B------:R-:W-:Y:S05]  /*8240*/  BSYNC B0 ;  /* 0x0000000000007941 */ /* 0x000fea0003800000 */
.L_x_167:
[----:B------:R-:W-:Y:S05]  /*8250*/  EXIT ;  /* 0x000000000000794d */ /* 0x000fea0003800000 */
.L_x_17:
[----:B-1----:R-:W-:-:S04]  /*8260*/  IMAD.U32 R10, RZ, RZ, UR11 ;  /* 0x0000000bff0a7e24 */ /* 0x002fc8000f8e00ff */
[----:B------:R1:W4:Y:S03]  /*8270*/  SYNCS.PHASECHK.TRANS64.TRYWAIT P0, [R10+URZ], R11 ;  /* 0x0000000b0a0075a7 */ /* 0x000326000800017f */
[----:B----4-:R-:W-:Y:S05]  /*8280*/  @!P0 NANOSLEEP.SYNCS 0x989680 ;  /* 0x009896800000895d */ /* 0x010fea0003900000 */
[----:B------:R-:W4:Y:S02]  /*8290*/  @!P0 SYNCS.PHASECHK.TRANS64 P0, [R10+URZ], R11 ;  /* 0x0000000b0a0085a7 */ /* 0x000f24000800007f */
[----:B----4-:R-:W-:Y:S05]  /*82a0*/  @!P0 BRA `(.L_x_17) ;  /* 0xfffffffc00ec8947 */ /* 0x010fea000383ffff */
[----:B------:R-:W-:Y:S05]  /*82b0*/  BRA `(.L_x_16) ;  /* 0xffffff9000607947 */ /* 0x000fea000383ffff */
.L_x_154:
[----:B------:R-:W-:Y:S01]  /*82c0*/  BSSY B1, `(.L_x_174) ;  /* 0x0000006000017945 */ /* 0x000fe20003800000 */
[----:B------:R-:W-:-:S07]  /*82d0*/  IMAD.MOV.U32 R4, RZ, RZ, -0x1 ;  /* 0xffffffffff047424 */ /* 0x000fce00078e00ff */
[----:B------:R-:W-:Y:S05]  /*82e0*/  WARPSYNC.COLLECTIVE R4, `(.L_x_175) ;  /* 0x00000000040c7348 */ /* 0x000fea0003c00000 */
[----:B------:R-:W-:Y:S02]  /*82f0*/  ELECT P1, UR62, PT ;  /* 0x00000000003e782f */ /* 0x000fe40003820000 */
[----:B------:R-:W-:Y:S01]  /*8300*/  MOV R4, UR62 ;  /* 0x0000003e00047c02 */ /* 0x000fe20008000f00 */
[----:B------:R-:W-:Y:S10]  /*8310*/  ENDCOLLECTIVE ;  /* 0x000000000000791b */ /* 0x000ff40003800000 */
.L_x_175:
[----:B------:R-:W-:Y:S05]  /*8320*/  BSYNC B1 ;  /* 0x0000000000017941 */ /* 0x000fea0003800000 */
.L_x_174:
[----:B------:R-:W-:Y:S05]  /*8330*/  BRA `(.L_x_176) ;  /* 0xffffffec00fc7947 */ /* 0x000fea000383ffff */
.L_x_157:
[----:B-1----:R1:W2:Y:S02]  /*8340*/  SYNCS.PHASECHK.TRANS64.TRYWAIT P1, [R20+URZ+0x20], R9 ;  /* 0x00002009140075a7 */ /* 0x0022a4000802017f */
[----:B--2---:R-:W-:Y:S05]  /*8350*/  @!P1 NANOSLEEP.SYNCS 0x989680 ;  /* 0x009896800000995d */ /* 0x004fea0003900000 */
[----:B------:R-:W2:Y:S02]  /*8360*/  @!P1 SYNCS.PHASECHK.TRANS64 P1, [R20+URZ+0x20], R9 ;  /* 0x00002009140095a7 */ /* 0x000ea4000802007f */
[----:B--2---:R-:W-:Y:S05]  /*8370*/  @!P1 BRA `(.L_x_157) ;  /* 0xfffffffc00f09947 */ /* 0x004fea000383ffff */
[----:B------:R-:W-:Y:S05]  /*8380*/  BRA `(.L_x_177) ;  /* 0xfffffff0003c7947 */ /* 0x000fea000383ffff */
.L_x_166:
[----:B------:R-:W-:Y:S01]  /*8390*/  BSSY B0, `(.L_x_178) ;  /* 0x0000006000007945 */ /* 0x000fe20003800000 */
[----:B------:R-:W-:-:S07]  /*83a0*/  IMAD.MOV.U32 R4, RZ, RZ, -0x1 ;  /* 0xffffffffff047424 */ /* 0x000fce00078e00ff */
[----:B------:R-:W-:Y:S05]  /*83b0*/  WARPSYNC.COLLECTIVE R4, `(.L_x_179) ;  /* 0x00000000040c7348 */ /* 0x000fea0003c00000 */
[----:B------:R-:W-:Y:S02]  /*83c0*/  ELECT P1, UR62, PT ;  /* 0x00000000003e782f */ /* 0x000fe40003820000 */
[----:B------:R-:W-:Y:S01]  /*83d0*/  MOV R4, UR62 ;  /* 0x0000003e00047c02 */ /* 0x000fe20008000f00 */
[----:B------:R-:W-:Y:S10]  /*83e0*/  ENDCOLLECTIVE ;  /* 0x000000000000791b */ /* 0x000ff40003800000 */
.L_x_179:
[----:B------:R-:W-:Y:S05]  /*83f0*/  BSYNC B0 ;  /* 0x0000000000007941 */ /* 0x000fea0003800000 */
.L_x_178:
[----:B------:R-:W-:Y:S01]  /*8400*/  PLOP3.LUT P0, PT, P1, PT, PT, 0x80, 0x0 ;  /* 0x000000000000781c */ /* 0x000fe20000f0f070 */
[----:B------:R-:W-:-:S12]  /*8410*/  BRA `(.L_x_180) ;  /* 0xfffffff800dc7947 */ /* 0x000fd8000383ffff */
.L_x_170:
[----:B0-----:R0:W1:Y:S02]  /*8420*/  SYNCS.PHASECHK.TRANS64.TRYWAIT P0, [R5+URZ], R2 ;  /* 0x00000002050075a7 */ /* 0x001064000800017f */
[----:B-1----:R-:W-:Y:S05]  /*8430*/  @!P0 NANOSLEEP.SYNCS 0x989680 ;  /* 0x009896800000895d */ /* 0x002fea0003900000 */
[----:B------:R-:W1:Y:S02]  /*8440*/  @!P0 SYNCS.PHASECHK.TRANS64 P0, [R5+URZ], R2 ;  /* 0x00000002050085a7 */ /* 0x000e64000800007f */
[----:B-1----:R-:W-:Y:S05]  /*8450*/  @!P0 BRA `(.L_x_170) ;  /* 0xfffffffc00f08947 */ /* 0x002fea000383ffff */
[----:B------:R-:W-:Y:S05]  /*8460*/  BRA `(.L_x_181) ;  /* 0xfffffffc001c7947 */ /* 0x000fea000383ffff */
.L_x_171:
[----:B0-----:R0:W1:Y:S02]  /*8470*/  SYNCS.PHASECHK.TRANS64.TRYWAIT P0, [R7+URZ], R4 ;  /* 0x00000004070075a7 */ /* 0x001064000800017f */
[----:B-1----:R-:W-:Y:S05]  /*8480*/  @!P0 NANOSLEEP.SYNCS 0x989680 ;  /* 0x009896800000895d */ /* 0x002fea0003900000 */
[----:B------:R-:W1:Y:S02]  /*8490*/  @!P0 SYNCS.PHASECHK.TRANS64 P0, [R7+URZ], R4 ;  /* 0x00000004070085a7 */ /* 0x000e64000800007f */
[----:B-1----:R-:W-:Y:S05]  /*84a0*/  @!P0 BRA `(.L_x_171) ;  /* 0xfffffffc00f08947 */ /* 0x002fea000383ffff */
[----:B------:R-:W-:Y:S05]  /*84b0*/  BRA `(.L_x_182) ;  /* 0xfffffffc002c7947 */ /* 0x000fea000383ffff */
.L_x_172:
[----:B-1----:R1:W2:Y:S02]  /*84c0*/  SYNCS.PHASECHK.TRANS64.TRYWAIT P0, [R6+URZ], R5 ;  /* 0x00000005060075a7 */ /* 0x0022a4000800017f */
[----:B--2---:R-:W-:Y:S05]  /*84d0*/  @!P0 NANOSLEEP.SYNCS 0x989680 ;  /* 0x009896800000895d */ /* 0x004fea0003900000 */
[----:B------:R-:W2:Y:S02]  /*84e0*/  @!P0 SYNCS.PHASECHK.TRANS64 P0, [R6+URZ], R5 ;  /* 0x00000005060085a7 */ /* 0x000ea4000800007f */
[----:B--2---:R-:W-:Y:S05]  /*84f0*/  @!P0 BRA `(.L_x_172) ;  /* 0xfffffffc00f08947 */ /* 0x004fea000383ffff */
[----:B------:R-:W-:Y:S05]  /*8500*/  BRA `(.L_x_183) ;  /* 0xfffffffc00347947 */ /* 0x000fea000383ffff */
.L_x_184:
[----:B------:R-:W-:-:S00]  /*8510*/  BRA `(.L_x_184) ;  /* 0xfffffffc00fc7947 */ /* 0x000fc0000383ffff */
[----:B------:R-:W-:-:S00]  /*8520*/  NOP ;  /* 0x0000000000007918 */ /* 0x000fc00000000000 */
        /* <DEDUP_REMOVED lines=13> */
.L_x_185:


//--------------------- .nv.shared._ZN7cutlass13device_kernelINS_4gemm6kernel13GemmUniversalIN4cute5tupleIJiiiiEEENS1_10collective13CollectiveMmaINS1_40MainloopSm90TmaGmmaWarpSpecializedSparseILi4ENS5_IJNS4_1CILi1EEESB_SB_EEENS1_35KernelTmaWarpSpecializedCooperativeEEENS5_IJNSA_ILi256EEENSA_ILi64EEENSA_ILi128EEEEEENS_10bfloat16_tENS5_IJNS4_6LayoutINS5_IJiNS5_IJNSA_ILi2EEEiEEEiEEENS5_IJlNS5_IJSB_SL_EEElEEEEENSK_INS5_IJNS5_IJNS5_IJNSA_ILi8EEESL_NSA_ILi4EEEEEEiEEENS5_IJNS5_IJNSA_ILi16EEESL_SS_EEEiEEEiEEENS5_IJNS5_IJNS5_IJSH_SV_NSA_ILi2048EEEEEENSA_ILi8192EEEEEENS5_IJNS5_IJSB_NSA_ILi1024EEENSA_ILi32EEEEEElEEElEEEEEEEESJ_NS5_IJlSB_lEEENS4_8TiledMMAINS4_8MMA_AtomIJNS4_4SM904GMMA6SPARSE28GMMA_64x64x32_F32BF16BF16_SSILNS1E_5MajorE0ELS1H_0ELNS1E_7ScaleInE1ELS1I_1ELNS1E_9SparseSelE0EEEEEENSK_INS5_IJSL_SB_SB_EEENS5_IJSB_NSA_ILi0EEES1N_EEEEENS5_IJNS4_10UnderscoreES1Q_S1Q_EEEEENS4_13SM90_TMA_LOADENS4_14ComposedLayoutINS4_7SwizzleILi3ELi4ELi3EEENS4_25smem_sparse_ptr_flag_bitsILi2ELi16EEENSK_INS5_IJNS5_IJSB_SR_EEENS5_IJSL_SG_EEEEEENS5_IJNS5_IJS1N_SH_EEESO_EEEEEEEvNS4_8identityES1T_NS1U_IS1W_NS4_18smem_ptr_flag_bitsILi16EEENSK_INS5_IJSR_SG_EEENS5_IJSG_SB_EEEEEEEvS26_EENS_8epilogue10collective6detail29Sm90TmaWarpSpecializedAdapterINS2F_15DefaultEpilogueIfNS5_IJSB_llEEES2J_NS2E_6thread17LinearCombinationIfLi1EffLNS2K_9ScaleType4KindE0ELNS_15FloatRoundStyleE2EfEENS1_15EpilogueDefaultEEEEEvvEEEEvNT_6ParamsE --------------------------
	.section	.nv.shared._ZN7cutlass13device_kernelINS_4gemm6kernel13GemmUniversalIN4cute5tupleIJiiiiEEENS1_10collective13CollectiveMmaINS1_40MainloopSm90TmaGmmaWarpSpecializedSparseILi4ENS5_IJNS4_1CILi1EEESB_SB_EEENS1_35KernelTmaWarpSpecializedCooperativeEEENS5_IJNSA_ILi256EEENSA_ILi64EEENSA_ILi128EEEEEENS_10bfloat16_tENS5_IJNS4_6LayoutINS5_IJiNS5_IJNSA_ILi2EEEiEEEiEEENS5_IJlNS5_IJSB_SL_EEElEEEEENSK_INS5_IJNS5_IJNS5_IJNSA_ILi8EEESL_NSA_ILi4EEEEEEiEEENS5_IJNS5_IJNSA_ILi16EEESL_SS_EEEiEEEiEEENS5_IJNS5_IJNS5_IJSH_SV_NSA_ILi2048EEEEEENSA_ILi8192EEEEEENS5_IJNS5_IJSB_NSA_ILi1024EEENSA_ILi32EEEEEElEEElEEEEEEEESJ_NS5_IJlSB_lEEENS4_8TiledMMAINS4_8MMA_AtomIJNS4_4SM904GMMA6SPARSE28GMMA_64x64x32_F32BF16BF16_SSILNS1E_5MajorE0ELS1H_0ELNS1E_7ScaleInE1ELS1I_1ELNS1E_9SparseSelE0EEEEEENSK_INS5_IJSL_SB_SB_EEENS5_IJSB_NSA_ILi0EEES1N_EEEEENS5_IJNS4_10UnderscoreES1Q_S1Q_EEEEENS4_13SM90_TMA_LOADENS4_14ComposedLayoutINS4_7SwizzleILi3ELi4ELi3EEENS4_25smem_sparse_ptr_flag_bitsILi2ELi16EEENSK_INS5_IJNS5_IJSB_SR_EEENS5_IJSL_SG_EEEEEENS5_IJNS5_IJS1N_SH_EEESO_EEEEEEEvNS4_8identityES1T_NS1U_IS1W_NS4_18smem_ptr_flag_bitsILi16EEENSK_INS5_IJSR_SG_EEENS5_IJSG_SB_EEEEEEEvS26_EENS_8epilogue10collective6detail29Sm90TmaWarpSpecializedAdapterINS2F_15DefaultEpilogueIfNS5_IJSB_llEEES2J_NS2E_6thread17LinearCombinationIfLi1EffLNS2K_9ScaleType4KindE0ELNS_15FloatRoundStyleE2EfEENS1_15EpilogueDefaultEEEEEvvEEEEvNT_6ParamsE,"aw",@nobits
	.sectionflags	@""
	.align	16
	.zero		1024


//--------------------- .nv.shared.reserved.0     --------------------------
	.section	.nv.shared.reserved.0,"aw",@nobits
	.weak		__nv_reservedSMEM_offset_0_alias
	.size		__nv_reservedSMEM_offset_0_alias, 0, 0
	.other		__nv_reservedSMEM_offset_0_alias,@"STO_CUDA_RESERVED_SHARED STV_DEFAULT"
__nv_reservedSMEM_offset_0_alias:
	.zero		0


//--------------------- .nv.global                --------------------------
	.section	.nv.global,"aw",@nobits
.nv.global:
	.type		_ZN39_INTERNAL_447f5cdd_4_k_cu_75194f5f_27904cute1_E,@object
	.size		_ZN39_INTERNAL_447f5cdd_4_k_cu_75194f5f_27904cute1_E,(_ZN39_INTERNAL_447f5cdd_4_k_cu_75194f5f_27904cuda3std3__45__cpo6cbeginE - _ZN39_INTERNAL_447f5cdd_4_k_cu_75194f5f_27904cute1_E)
_ZN39_INTERNAL_447f5cdd_4_k_cu_75194f5f_27904cute1_E:
	.zero		1
	.type		_ZN39_INTERNAL_447f5cdd_4_k_cu_75194f5f_27904cuda3std3__45__cpo6cbeginE,@object
	.size		_ZN39_INTERNAL_447f5cdd_4_k_cu_75194f5f_27904cuda3std3__45__cpo6cbeginE,(_ZN39_INTERNAL_447f5cdd_4_k_cu_75194f5f_27904cuda3std3__48in_placeE - _ZN39_INTERNAL_447f5cdd_4_k_cu_75194f5f_27904cuda3std3__45__cpo6cbeginE)
_ZN39_INTERNAL_447f5cdd_4_k_cu_75194f5f_27904cuda3std3__45__cpo6cbeginE:
	.zero		1
	.type		_ZN39_INTERNAL_447f5cdd_4_k_cu_75194f5f_27904cuda3std3__48in_placeE,@object
	.size		_ZN39_INTERNAL_447f5cdd_4_k_cu_75194f5f_27904cuda3std3__48in_placeE,(_ZN39_INTERNAL_447f5cdd_4_k_cu_75194f5f_27904cuda3std6ranges3__45__cpo9iter_moveE - _ZN39_INTERNAL_447f5cdd_4_k_cu_75194f5f_27904cuda3std3__48in_placeE)
_ZN39_INTERNAL_447f5cdd_4_k_cu_75194f5f_27904cuda3std3__48in_placeE:
	.zero		1
	.type		_ZN39_INTERNAL_447f5cdd_4_k_cu_75194f5f_27904cuda3std6ranges3__45__cpo9iter_moveE,@object
	.size		_ZN39_INTERNAL_447f5cdd_4_k_cu_75194f5f_27904cuda3std6ranges3__45__cpo9iter_moveE,(_ZN39_INTERNAL_447f5cdd_4_k_cu_75194f5f_27904cuda3std3__45__cpo5beginE - _ZN39_INTERNAL_447f5cdd_4_k_cu_75194f5f_27904cuda3std6ranges3__45__cpo9iter_moveE)
_ZN39_INTERNAL_447f5cdd_4_k_cu_75194f5f_27904cuda3std6ranges3__45__cpo9iter_moveE:
	.zero		1
	.type		_ZN39_INTERNAL_447f5cdd_4_k_cu_75194f5f_27904cuda3std3__45__cpo5beginE,@object
	.size		_ZN39_INTERNAL_447f5cdd_4_k_cu_75194f5f_27904cuda3std3__45__cpo5beginE,(_ZN39_INTERNAL_447f5cdd_4_k_cu_75194f5f_27904cuda3std3__441_GLOBAL__N__447f5cdd_4_k_cu_75194f5f_27906ignoreE - _ZN39_INTERNAL_447f5cdd_4_k_cu_75194f5f_27904cuda3std3__45__cpo5beginE)
_ZN39_INTERNAL_447f5cdd_4_k_cu_75194f5f_27904cuda3std3__45__cpo5beginE:
	.zero		1
	.type		_ZN39_INTERNAL_447f5cdd_4_k_cu_75194f5f_27904cuda3std3__441_GLOBAL__N__447f5cdd_4_k_cu_75194f5f_27906ignoreE,@object
	.size		_ZN39_INTERNAL_447f5cdd_4_k_cu_75194f5f_27904cuda3std3__441_GLOBAL__N__447f5cdd_4_k_cu_75194f5f_27906ignoreE,(_ZN39_INTERNAL_447f5cdd_4_k_cu_75194f5f_27904cute7productE - _ZN39_INTERNAL_447f5cdd_4_k_cu_75194f5f_27904cuda3std3__441_GLOBAL__N__447f5cdd_4_k_cu_75194f5f_27906ignoreE)
_ZN39_INTERNAL_447f5cdd_4_k_cu_75194f5f_27904cuda3std3__441_GLOBAL__N__447f5cdd_4_k_cu_75194f5f_27906ignoreE:
	.zero		1
	.type		_ZN39_INTERNAL_447f5cdd_4_k_cu_75194f5f_27904cute7productE,@object
	.size		_ZN39_INTERNAL_447f5cdd_4_k_cu_75194f5f_27904cute7productE,(_ZN39_INTERNAL_447f5cdd_4_k_cu_75194f5f_27904cuda3std3__45__cpo3endE - _ZN39_INTERNAL_447f5cdd_4_k_cu_75194f5f_27904cute7productE)
_ZN39_INTERNAL_447f5cdd_4_k_cu_75194f5f_27904cute7productE:
	.zero		1
	.type		_ZN39_INTERNAL_447f5cdd_4_k_cu_75194f5f_27904cuda3std3__45__cpo3endE,@object
	.size		_ZN39_INTERNAL_447f5cdd_4_k_cu_75194f5f_27904cuda3std3__45__cpo3endE,(_ZN39_INTERNAL_447f5cdd_4_k_cu_75194f5f_27904cuda3std3__419piecewise_constructE - _ZN39_INTERNAL_447f5cdd_4_k_cu_75194f5f_27904cuda3std3__45__cpo3endE)
_ZN39_INTERNAL_447f5cdd_4_k_cu_75194f5f_27904cuda3std3__45__cpo3endE:
	.zero		1
	.type		_ZN39_INTERNAL_447f5cdd_4_k_cu_75194f5f_27904cuda3std3__419piecewise_constructE,@object
	.size		_ZN39_INTERNAL_447f5cdd_4_k_cu_75194f5f_27904cuda3std3__419piecewise_constructE,(_ZN39_INTERNAL_447f5cdd_4_k_cu_75194f5f_27904cuda3std3__45__cpo4cendE - _ZN39_INTERNAL_447f5cdd_4_k_cu_75194f5f_27904cuda3std3__419piecewise_constructE)
_ZN39_INTERNAL_447f5cdd_4_k_cu_75194f5f_27904cuda3std3__419piecewise_constructE:
	.zero		1
	.type		_ZN39_INTERNAL_447f5cdd_4_k_cu_75194f5f_27904cuda3std3__45__cpo4cendE,@object
	.size		_ZN39_INTERNAL_447f5cdd_4_k_cu_75194f5f_27904cuda3std3__45__cpo4cendE,(_ZN39_INTERNAL_447f5cdd_4_k_cu_75194f5f_27904cuda3std6ranges3__45__cpo4swapE - _ZN39_INTERNAL_447f5cdd_4_k_cu_75194f5f_27904cuda3std3__45__cpo4cendE)
_ZN39_INTERNAL_447f5cdd_4_k_cu_75194f5f_27904cuda3std3__45__cpo4cendE:
	.zero		1
	.type		_ZN39_INTERNAL_447f5cdd_4_k_cu_75194f5f_27904cuda3std6ranges3__45__cpo4swapE,@object
	.size		_ZN39_INTERNAL_447f5cdd_4_k_cu_75194f5f_27904cuda3std6ranges3__45__cpo4swapE,(.L_7 - _ZN39_INTERNAL_447f5cdd_4_k_cu_75194f5f_27904cuda3std6ranges3__45__cpo4swapE)
_ZN39_INTERNAL_447f5cdd_4_k_cu_75194f5f_27904cuda3std6ranges3__45__cpo4swapE:
	.zero		1
.L_7:


//--------------------- .nv.constant0._ZN7cutlass13device_kernelINS_4gemm6kernel13GemmUniversalIN4cute5tupleIJiiiiEEENS1_10collective13CollectiveMmaINS1_40MainloopSm90TmaGmmaWarpSpecializedSparseILi4ENS5_IJNS4_1CILi1EEESB_SB_EEENS1_35KernelTmaWarpSpecializedCooperativeEEENS5_IJNSA_ILi256EEENSA_ILi64EEENSA_ILi128EEEEEENS_10bfloat16_tENS5_IJNS4_6LayoutINS5_IJiNS5_IJNSA_ILi2EEEiEEEiEEENS5_IJlNS5_IJSB_SL_EEElEEEEENSK_INS5_IJNS5_IJNS5_IJNSA_ILi8EEESL_NSA_ILi4EEEEEEiEEENS5_IJNS5_IJNSA_ILi16EEESL_SS_EEEiEEEiEEENS5_IJNS5_IJNS5_IJSH_SV_NSA_ILi2048EEEEEENSA_ILi8192EEEEEENS5_IJNS5_IJSB_NSA_ILi1024EEENSA_ILi32EEEEEElEEElEEEEEEEESJ_NS5_IJlSB_lEEENS4_8TiledMMAINS4_8MMA_AtomIJNS4_4SM904GMMA6SPARSE28GMMA_64x64x32_F32BF16BF16_SSILNS1E_5MajorE0ELS1H_0ELNS1E_7ScaleInE1ELS1I_1ELNS1E_9SparseSelE0EEEEEENSK_INS5_IJSL_SB_SB_EEENS5_IJSB_NSA_ILi0EEES1N_EEEEENS5_IJNS4_10UnderscoreES1Q_S1Q_EEEEENS4_13SM90_TMA_LOADENS4_14ComposedLayoutINS4_7SwizzleILi3ELi4ELi3EEENS4_25smem_sparse_ptr_flag_bitsILi2ELi16EEENSK_INS5_IJNS5_IJSB_SR_EEENS5_IJSL_SG_EEEEEENS5_IJNS5_IJS1N_SH_EEESO_EEEEEEEvNS4_8identityES1T_NS1U_IS1W_NS4_18smem_ptr_flag_bitsILi16EEENSK_INS5_IJSR_SG_EEENS5_IJSG_SB_EEEEEEEvS26_EENS_8epilogue10collective6detail29Sm90TmaWarpSpecializedAdapterINS2F_15DefaultEpilogueIfNS5_IJSB_llEEES2J_NS2E_6thread17LinearCombinationIfLi1EffLNS2K_9ScaleType4KindE0ELNS_15FloatRoundStyleE2EfEENS1_15EpilogueDefaultEEEEEvvEEEEvNT_6ParamsE --------------------------
	.section	.nv.constant0._ZN7cutlass13device_kernelINS_4gemm6kernel13GemmUniversalIN4cute5tupleIJiiiiEEENS1_10collective13CollectiveMmaINS1_40MainloopSm90TmaGmmaWarpSpecializedSparseILi4ENS5_IJNS4_1CILi1EEESB_SB_EEENS1_35KernelTmaWarpSpecializedCooperativeEEENS5_IJNSA_ILi256EEENSA_ILi64EEENSA_ILi128EEEEEENS_10bfloat16_tENS5_IJNS4_6LayoutINS5_IJiNS5_IJNSA_ILi2EEEiEEEiEEENS5_IJlNS5_IJSB_SL_EEElEEEEENSK_INS5_IJNS5_IJNS5_IJNSA_ILi8EEESL_NSA_ILi4EEEEEEiEEENS5_IJNS5_IJNSA_ILi16EEESL_SS_EEEiEEEiEEENS5_IJNS5_IJNS5_IJSH_SV_NSA_ILi2048EEEEEENSA_ILi8192EEEEEENS5_IJNS5_IJSB_NSA_ILi1024EEENSA_ILi32EEEEEElEEElEEEEEEEESJ_NS5_IJlSB_lEEENS4_8TiledMMAINS4_8MMA_AtomIJNS4_4SM904GMMA6SPARSE28GMMA_64x64x32_F32BF16BF16_SSILNS1E_5MajorE0ELS1H_0ELNS1E_7ScaleInE1ELS1I_1ELNS1E_9SparseSelE0EEEEEENSK_INS5_IJSL_SB_SB_EEENS5_IJSB_NSA_ILi0EEES1N_EEEEENS5_IJNS4_10UnderscoreES1Q_S1Q_EEEEENS4_13SM90_TMA_LOADENS4_14ComposedLayoutINS4_7SwizzleILi3ELi4ELi3EEENS4_25smem_sparse_ptr_flag_bitsILi2ELi16EEENSK_INS5_IJNS5_IJSB_SR_EEENS5_IJSL_SG_EEEEEENS5_IJNS5_IJS1N_SH_EEESO_EEEEEEEvNS4_8identityES1T_NS1U_IS1W_NS4_18smem_ptr_flag_bitsILi16EEENSK_INS5_IJSR_SG_EEENS5_IJSG_SB_EEEEEEEvS26_EENS_8epilogue10collective6detail29Sm90TmaWarpSpecializedAdapterINS2F_15DefaultEpilogueIfNS5_IJSB_llEEES2J_NS2E_6thread17LinearCombinationIfLi1EffLNS2K_9ScaleType4KindE0ELNS_15FloatRoundStyleE2EfEENS1_15EpilogueDefaultEEEEEvvEEEEvNT_6ParamsE,"a",@progbits
	.sectionflags	@""
	.align	4
.nv.constant0._ZN7cutlass13device_kernelINS_4gemm6kernel13GemmUniversalIN4cute5tupleIJiiiiEEENS1_10collective13CollectiveMmaINS1_40MainloopSm90TmaGmmaWarpSpecializedSparseILi4ENS5_IJNS4_1CILi1EEESB_SB_EEENS1_35KernelTmaWarpSpecializedCooperativeEEENS5_IJNSA_ILi256EEENSA_ILi64EEENSA_ILi128EEEEEENS_10bfloat16_tENS5_IJNS4_6LayoutINS5_IJiNS5_IJNSA_ILi2EEEiEEEiEEENS5_IJlNS5_IJSB_SL_EEElEEEEENSK_INS5_IJNS5_IJNS5_IJNSA_ILi8EEESL_NSA_ILi4EEEEEEiEEENS5_IJNS5_IJNSA_ILi16EEESL_SS_EEEiEEEiEEENS5_IJNS5_IJNS5_IJSH_SV_NSA_ILi2048EEEEEENSA_ILi8192EEEEEENS5_IJNS5_IJSB_NSA_ILi1024EEENSA_ILi32EEEEEElEEElEEEEEEEESJ_NS5_IJlSB_lEEENS4_8TiledMMAINS4_8MMA_AtomIJNS4_4SM904GMMA6SPARSE28GMMA_64x64x32_F32BF16BF16_SSILNS1E_5MajorE0ELS1H_0ELNS1E_7ScaleInE1ELS1I_1ELNS1E_9SparseSelE0EEEEEENSK_INS5_IJSL_SB_SB_EEENS5_IJSB_NSA_ILi0EEES1N_EEEEENS5_IJNS4_10UnderscoreES1Q_S1Q_EEEEENS4_13SM90_TMA_LOADENS4_14ComposedLayoutINS4_7SwizzleILi3ELi4ELi3EEENS4_25smem_sparse_ptr_flag_bitsILi2ELi16EEENSK_INS5_IJNS5_IJSB_SR_EEENS5_IJSL_SG_EEEEEENS5_IJNS5_IJS1N_SH_EEESO_EEEEEEEvNS4_8identityES1T_NS1U_IS1W_NS4_18smem_ptr_flag_bitsILi16EEENSK_INS5_IJSR_SG_EEENS5_IJSG_SB_EEEEEEEvS26_EENS_8epilogue10collective6detail29Sm90TmaWarpSpecializedAdapterINS2F_15DefaultEpilogueIfNS5_IJSB_llEEES2J_NS2E_6thread17LinearCombinationIfLi1EffLNS2K_9ScaleType4KindE0ELNS_15FloatRoundStyleE2EfEENS1_15EpilogueDefaultEEEEEvvEEEEvNT_6ParamsE:
	.zero		1920


//--------------------- SYMBOLS --------------------------

	.type		.nv.reservedSmem.offset0,@object
	.size		.nv.reservedSmem.offset0,0x4
